	.target	sm_90a

	.elftype	@"ET_EXEC"


//--------------------- .note.nv.tkinfo           --------------------------
	.section	.note.nv.tkinfo,"",@"SHT_NOTE"
	.sectionflags	@"SHF_NOTE_NV_TKINFO"
	.tkinfo
        /*0018*/ 	.word	0x00000002
        /*0030*/ 	.string	""
        /*0030*/ 	.string	"ptxas"
        /*0030*/ 	.string	"Cuda compilation tools, release 13.0, V13.0.88"
        /*0030*/ 	.string	"Build cuda_13.0.r13.0/compiler.36424714_0"
        /*0030*/ 	.string	"-v  -suppress-debug-info  -lineinfo  -arch sm_90a "



//--------------------- .note.nv.cuinfo           --------------------------
	.section	.note.nv.cuinfo,"",@"SHT_NOTE"
	.sectionflags	@"SHF_NOTE_NV_CUINFO"
        /*0018*/ 	.short	0x0002
        /*001a*/ 	.short	0x005a
        /*001c*/ 	.short	0x0082
	.zero		2


//--------------------- .nv.info                  --------------------------
	.section	.nv.info,"",@"SHT_CUDA_INFO"
	.align	4


	//----- nvinfo : EIATTR_REGCOUNT
	.align		4
        /*0000*/ 	.byte	0x04, 0x2f
        /*0002*/ 	.short	(.L_1 - .L_0)
	.align		4
.L_0:
        /*0004*/ 	.word	index@(matmul_kernel)
        /*0008*/ 	.word	0x000000ff


	//----- nvinfo : EIATTR_FRAME_SIZE
	.align		4
.L_1:
        /*000c*/ 	.byte	0x04, 0x11
        /*000e*/ 	.short	(.L_3 - .L_2)
	.align		4
.L_2:
        /*0010*/ 	.word	index@(matmul_kernel)
        /*0014*/ 	.word	0x00000168


	//----- nvinfo : EIATTR_MIN_STACK_SIZE
	.align		4
.L_3:
        /*0018*/ 	.byte	0x04, 0x12
        /*001a*/ 	.short	(.L_5 - .L_4)
	.align		4
.L_4:
        /*001c*/ 	.word	index@(matmul_kernel)
        /*0020*/ 	.word	0x00000168
.L_5:


//--------------------- .nv.compat                --------------------------
	.section	.nv.compat,"",@"SHT_CUDA_COMPAT_INFO"
	.align	4
        /*0000*/ 	.byte	0x02, 0x09, 0x01, 0x00, 0x02, 0x02, 0x04, 0x00, 0x02, 0x05, 0x05, 0x00, 0x03, 0x07, 0x01, 0x01
        /*0010*/ 	.byte	0x02, 0x03, 0x00, 0x00, 0x02, 0x06, 0x01, 0x00, 0x04, 0x0b, 0x08, 0x00, 0x00, 0x00, 0x00, 0x00
        /*0020*/ 	.byte	0x00, 0x00, 0x00, 0x00


//--------------------- .nv.info.matmul_kernel    --------------------------
	.section	.nv.info.matmul_kernel,"",@"SHT_CUDA_INFO"
	.sectionflags	@""
	.align	4


	//----- nvinfo : EIATTR_CUDA_API_VERSION
	.align		4
        /*0000*/ 	.byte	0x04, 0x37
        /*0002*/ 	.short	(.L_7 - .L_6)
.L_6:
        /*0004*/ 	.word	0x00000082


	//----- nvinfo : EIATTR_KPARAM_INFO
	.align		4
.L_7:
        /*0008*/ 	.byte	0x04, 0x17
        /*000a*/ 	.short	(.L_9 - .L_8)
.L_8:
        /*000c*/ 	.word	0x00000000
        /*0010*/ 	.short	0x000d
        /*0012*/ 	.short	0x0048
        /*0014*/ 	.byte	0x00, 0xf4, 0x21, 0x00


	//----- nvinfo : EIATTR_KPARAM_INFO
	.align		4
.L_9:
        /*0018*/ 	.byte	0x04, 0x17
        /*001a*/ 	.short	(.L_11 - .L_10)
.L_10:
        /*001c*/ 	.word	0x00000000
        /*0020*/ 	.short	0x000c
        /*0022*/ 	.short	0x0040
        /*0024*/ 	.byte	0x00, 0xf4, 0x21, 0x00


	//----- nvinfo : EIATTR_KPARAM_INFO
	.align		4
.L_11:
        /*0028*/ 	.byte	0x04, 0x17
        /*002a*/ 	.short	(.L_13 - .L_12)
.L_12:
        /*002c*/ 	.word	0x00000000
        /*0030*/ 	.short	0x000b
        /*0032*/ 	.short	0x0038
        /*0034*/ 	.byte	0x00, 0xf0, 0x11, 0x00


	//----- nvinfo : EIATTR_KPARAM_INFO
	.align		4
.L_13:
        /*0038*/ 	.byte	0x04, 0x17
        /*003a*/ 	.short	(.L_15 - .L_14)
.L_14:
        /*003c*/ 	.word	0x00000000
        /*0040*/ 	.short	0x000a
        /*0042*/ 	.short	0x0034
        /*0044*/ 	.byte	0x00, 0xf0, 0x11, 0x00


	//----- nvinfo : EIATTR_KPARAM_INFO
	.align		4
.L_15:
        /*0048*/ 	.byte	0x04, 0x17
        /*004a*/ 	.short	(.L_17 - .L_16)
.L_16:
        /*004c*/ 	.word	0x00000000
        /*0050*/ 	.short	0x0009
        /*0052*/ 	.short	0x0030
        /*0054*/ 	.byte	0x00, 0xf0, 0x11, 0x00


	//----- nvinfo : EIATTR_KPARAM_INFO
	.align		4
.L_17:
        /*0058*/ 	.byte	0x04, 0x17
        /*005a*/ 	.short	(.L_19 - .L_18)
.L_18:
        /*005c*/ 	.word	0x00000000
        /*0060*/ 	.short	0x0008
        /*0062*/ 	.short	0x002c
        /*0064*/ 	.byte	0x00, 0xf0, 0x11, 0x00


	//----- nvinfo : EIATTR_KPARAM_INFO
	.align		4
.L_19:
        /*0068*/ 	.byte	0x04, 0x17
        /*006a*/ 	.short	(.L_21 - .L_20)
.L_20:
        /*006c*/ 	.word	0x00000000
        /*0070*/ 	.short	0x0007
        /*0072*/ 	.short	0x0028
        /*0074*/ 	.byte	0x00, 0xf0, 0x11, 0x00


	//----- nvinfo : EIATTR_KPARAM_INFO
	.align		4
.L_21:
        /*0078*/ 	.byte	0x04, 0x17
        /*007a*/ 	.short	(.L_23 - .L_22)
.L_22:
        /*007c*/ 	.word	0x00000000
        /*0080*/ 	.short	0x0006
        /*0082*/ 	.short	0x0024
        /*0084*/ 	.byte	0x00, 0xf0, 0x11, 0x00


	//----- nvinfo : EIATTR_KPARAM_INFO
	.align		4
.L_23:
        /*0088*/ 	.byte	0x04, 0x17
        /*008a*/ 	.short	(.L_25 - .L_24)
.L_24:
        /*008c*/ 	.word	0x00000000
        /*0090*/ 	.short	0x0005
        /*0092*/ 	.short	0x0020
        /*0094*/ 	.byte	0x00, 0xf0, 0x11, 0x00


	//----- nvinfo : EIATTR_KPARAM_INFO
	.align		4
.L_25:
        /*0098*/ 	.byte	0x04, 0x17
        /*009a*/ 	.short	(.L_27 - .L_26)
.L_26:
        /*009c*/ 	.word	0x00000000
        /*00a0*/ 	.short	0x0004
        /*00a2*/ 	.short	0x001c
        /*00a4*/ 	.byte	0x00, 0xf0, 0x11, 0x00


	//----- nvinfo : EIATTR_KPARAM_INFO
	.align		4
.L_27:
        /*00a8*/ 	.byte	0x04, 0x17
        /*00aa*/ 	.short	(.L_29 - .L_28)
.L_28:
        /*00ac*/ 	.word	0x00000000
        /*00b0*/ 	.short	0x0003
        /*00b2*/ 	.short	0x0018
        /*00b4*/ 	.byte	0x00, 0xf0, 0x11, 0x00


	//----- nvinfo : EIATTR_KPARAM_INFO
	.align		4
.L_29:
        /*00b8*/ 	.byte	0x04, 0x17
        /*00ba*/ 	.short	(.L_31 - .L_30)
.L_30:
        /*00bc*/ 	.word	0x00000000
        /*00c0*/ 	.short	0x0002
        /*00c2*/ 	.short	0x0010
        /*00c4*/ 	.byte	0x00, 0xf4, 0x21, 0x00


	//----- nvinfo : EIATTR_KPARAM_INFO
	.align		4
.L_31:
        /*00c8*/ 	.byte	0x04, 0x17
        /*00ca*/ 	.short	(.L_33 - .L_32)
.L_32:
        /*00cc*/ 	.word	0x00000000
        /*00d0*/ 	.short	0x0001
        /*00d2*/ 	.short	0x0008
        /*00d4*/ 	.byte	0x00, 0xf4, 0x21, 0x00


	//----- nvinfo : EIATTR_KPARAM_INFO
	.align		4
.L_33:
        /*00d8*/ 	.byte	0x04, 0x17
        /*00da*/ 	.short	(.L_35 - .L_34)
.L_34:
        /*00dc*/ 	.word	0x00000000
        /*00e0*/ 	.short	0x0000
        /*00e2*/ 	.short	0x0000
        /*00e4*/ 	.byte	0x00, 0xf4, 0x21, 0x00


	//----- nvinfo : EIATTR_SPARSE_MMA_MASK
	.align		4
.L_35:
        /*00e8*/ 	.byte	0x03, 0x50
        /*00ea*/ 	.short	0x0000


	//----- nvinfo : EIATTR_MAXREG_COUNT
	.align		4
        /*00ec*/ 	.byte	0x03, 0x1b
        /*00ee*/ 	.short	0x00ff


	//----- nvinfo : EIATTR_NUM_BARRIERS
	.align		4
        /*00f0*/ 	.byte	0x02, 0x4c
        /*00f2*/ 	.byte	0x01
	.zero		1


	//----- nvinfo : EIATTR_ANNOTATIONS
	.align		4
        /*00f4*/ 	.byte	0x04, 0x55
        /*00f6*/ 	.short	(.L_37 - .L_36)


	//   ....[0]....
.L_36:
        /*00f8*/ 	.word	0x00000001
        /*00fc*/ 	.byte	0x00, 0x07, 0x00, 0x00, 0x01, 0x00, 0x00, 0x00, 0x80, 0x07, 0x00, 0x00, 0x01, 0x00, 0x00, 0x00
        /* <DEDUP_REMOVED lines=88> */
        /*068c*/ 	.byte	0xb0, 0xde, 0x00, 0x00


	//----- nvinfo : EIATTR_MERCURY_ISA_VERSION
	.align		4
.L_37:
        /*0690*/ 	.byte	0x03, 0x5f
        /*0692*/ 	.short	0x0101


	//----- nvinfo : EIATTR_EXIT_INSTR_OFFSETS
	.align		4
        /*0694*/ 	.byte	0x04, 0x1c
        /*0696*/ 	.short	(.L_39 - .L_38)


	//   ....[0]....
.L_38:
        /*0698*/ 	.word	0x0000eae0


	//   ....[1]....
        /*069c*/ 	.word	0x0000eb00


	//----- nvinfo : EIATTR_REQNTID
	.align		4
.L_39:
        /*06a0*/ 	.byte	0x04, 0x10
        /*06a2*/ 	.short	(.L_41 - .L_40)
.L_40:
        /*06a4*/ 	.word	0x00000080
        /*06a8*/ 	.word	0x00000001
        /*06ac*/ 	.word	0x00000001


	//----- nvinfo : EIATTR_CBANK_PARAM_SIZE
	.align		4
.L_41:
        /*06b0*/ 	.byte	0x03, 0x19
        /*06b2*/ 	.short	0x0050


	//----- nvinfo : EIATTR_PARAM_CBANK
	.align		4
        /*06b4*/ 	.byte	0x04, 0x0a
        /*06b6*/ 	.short	(.L_43 - .L_42)
	.align		4
.L_42:
        /*06b8*/ 	.word	index@(.nv.constant0.matmul_kernel)
        /*06bc*/ 	.short	0x0210
        /*06be*/ 	.short	0x0050


	//----- nvinfo : EIATTR_SW_WAR
	.align		4
.L_43:
        /*06c0*/ 	.byte	0x04, 0x36
        /*06c2*/ 	.short	(.L_45 - .L_44)
.L_44:
        /*06c4*/ 	.word	0x00000008
.L_45:


//--------------------- .nv.callgraph             --------------------------
	.section	.nv.callgraph,"",@"SHT_CUDA_CALLGRAPH"
	.align	4
	.sectionentsize	8
	.align		4
        /*0000*/ 	.word	0x00000000
	.align		4
        /*0004*/ 	.word	0xffffffff
	.align		4
        /*0008*/ 	.word	0x00000000
	.align		4
        /*000c*/ 	.word	0xfffffffe
	.align		4
        /*0010*/ 	.word	0x00000000
	.align		4
        /*0014*/ 	.word	0xfffffffd
	.align		4
        /*0018*/ 	.word	0x00000000
	.align		4
        /*001c*/ 	.word	0xfffffffc


//--------------------- .text.matmul_kernel       --------------------------
	.section	.text.matmul_kernel,"ax",@progbits
	.align	128
        .global         matmul_kernel
        .type           matmul_kernel,@function
        .size           matmul_kernel,(.L_x_3 - matmul_kernel)
        .other          matmul_kernel,@"STO_CUDA_ENTRY STV_DEFAULT"
matmul_kernel:
.text.matmul_kernel:
[----:B------:R-:W1:Y:S08]  /*0000*/  LDC R1, c[0x0][0x28] ;  /* 0x00000a00ff017b82 */ /* 0x000e700000000800 */
[----:B------:R-:W2:Y:S01]  /*0010*/  LDC.64 R140, c[0x0][0x228] ;  /* 0x00008a00ff8c7b82 */ /* 0x000ea20000000a00 */
[----:B------:R-:W3:Y:S01]  /*0020*/  S2R R7, SR_CTAID.X ;  /* 0x0000000000077919 */ /* 0x000ee20000002500 */
[----:B-1----:R-:W-:Y:S01]  /*0030*/  VIADD R1, R1, 0xfffffe98 ;  /* 0xfffffe9801017836 */ /* 0x002fe20000000000 */
[----:B------:R-:W-:Y:S01]  /*0040*/  ULDC.64 UR4, c[0x0][0x218] ;  /* 0x0000860000047ab9 */ /* 0x000fe20000000a00 */
[----:B------:R-:W-:Y:S01]  /*0050*/  ULDC UR6, c[0x0][0x240] ;  /* 0x0000900000067ab9 */ /* 0x000fe20000000800 */
[----:B------:R-:W1:Y:S01]  /*0060*/  S2R R12, SR_TID.X ;  /* 0x00000000000c7919 */ /* 0x000e620000002100 */
[----:B------:R-:W-:Y:S01]  /*0070*/  LOP3.LUT R5, R5, 0xffffbfff, RZ, 0xc0, !PT ;  /* 0xffffbfff05057812 */ /* 0x000fe200078ec0ff */
[----:B------:R-:W-:Y:S01]  /*0080*/  UMOV UR7, 0x400 ;  /* 0x0000040000077882 */ /* 0x000fe20000000000 */
[----:B------:R-:W-:Y:S01]  /*0090*/  ULDC.64 UR16, c[0x0][0x208] ;  /* 0x0000820000107ab9 */ /* 0x000fe20000000a00 */
[----:B------:R-:W-:Y:S01]  /*00a0*/  ULDC UR12, c[0x0][0x230] ;  /* 0x00008c00000c7ab9 */ /* 0x000fe20000000800 */
[----:B--2---:R-:W-:-:S05]  /*00b0*/  VIADD R0, R141, 0x3f ;  /* 0x0000003f8d007836 */ /* 0x004fca0000000000 */
[----:B------:R-:W-:-:S04]  /*00c0*/  SHF.R.S32.HI R3, RZ, 0x1f, R0 ;  /* 0x0000001fff037819 */ /* 0x000fc80000011400 */
[----:B------:R-:W-:Y:S02]  /*00d0*/  LEA.HI R3, R3, R0, RZ, 0x6 ;  /* 0x0000000003037211 */ /* 0x000fe400078f30ff */
[----:B---3--:R-:W-:Y:S02]  /*00e0*/  IABS R8, R7 ;  /* 0x0000000700087213 */ /* 0x008fe40000000000 */
[----:B------:R-:W-:Y:S02]  /*00f0*/  SHF.R.S32.HI R3, RZ, 0x6, R3 ;  /* 0x00000006ff037819 */ /* 0x000fe40000011403 */
[----:B-1----:R-:W-:-:S03]  /*0100*/  LOP3.LUT R110, R12, 0x3f, RZ, 0xc0, !PT ;  /* 0x0000003f0c6e7812 */ /* 0x002fc600078ec0ff */
[----:B------:R-:W-:-:S05]  /*0110*/  IMAD.SHL.U32 R6, R3, 0x8, RZ ;  /* 0x0000000803067824 */ /* 0x000fca00078e00ff */
[-C--:B------:R-:W-:Y:S02]  /*0120*/  IABS R9, R6.reuse ;  /* 0x0000000600097213 */ /* 0x080fe40000000000 */
[----:B------:R-:W-:Y:S02]  /*0130*/  IABS R10, R6 ;  /* 0x00000006000a7213 */ /* 0x000fe40000000000 */
[----:B------:R-:W1:Y:S08]  /*0140*/  I2F.RP R0, R9 ;  /* 0x0000000900007306 */ /* 0x000e700000209400 */
[----:B-1----:R-:W1:Y:S02]  /*0150*/  MUFU.RCP R0, R0 ;  /* 0x0000000000007308 */ /* 0x002e640000001000 */
[----:B-1----:R-:W-:-:S02]  /*0160*/  VIADD R2, R0, 0xffffffe ;  /* 0x0ffffffe00027836 */ /* 0x002fc40000000000 */
[----:B------:R-:W-:-:S04]  /*0170*/  IMAD.MOV R0, RZ, RZ, -R10 ;  /* 0x000000ffff007224 */ /* 0x000fc800078e0a0a */
[----:B------:R1:W2:Y:S02]  /*0180*/  F2I.FTZ.U32.TRUNC.NTZ R3, R2 ;  /* 0x0000000200037305 */ /* 0x0002a4000021f000 */
[----:B-1----:R-:W-:Y:S02]  /*0190*/  IMAD.MOV.U32 R2, RZ, RZ, RZ ;  /* 0x000000ffff027224 */ /* 0x002fe400078e00ff */
[----:B--2---:R-:W-:-:S04]  /*01a0*/  IMAD.MOV R4, RZ, RZ, -R3 ;  /* 0x000000ffff047224 */ /* 0x004fc800078e0a03 */
[----:B------:R-:W-:Y:S02]  /*01b0*/  IMAD R11, R4, R9, RZ ;  /* 0x00000009040b7224 */ /* 0x000fe400078e02ff */
[----:B------:R-:W-:Y:S02]  /*01c0*/  IMAD.MOV.U32 R4, RZ, RZ, R8 ;  /* 0x000000ffff047224 */ /* 0x000fe400078e0008 */
[----:B------:R-:W-:-:S06]  /*01d0*/  IMAD.HI.U32 R3, R3, R11, R2 ;  /* 0x0000000b03037227 */ /* 0x000fcc00078e0002 */
[----:B------:R-:W-:-:S04]  /*01e0*/  IMAD.HI.U32 R3, R3, R4, RZ ;  /* 0x0000000403037227 */ /* 0x000fc800078e00ff */
[----:B------:R-:W-:Y:S01]  /*01f0*/  IMAD R0, R3, R0, R4 ;  /* 0x0000000003007224 */ /* 0x000fe200078e0204 */
[----:B------:R-:W-:-:S04]  /*0200*/  IABS R4, R141 ;  /* 0x0000008d00047213 */ /* 0x000fc80000000000 */
[----:B------:R-:W-:-:S13]  /*0210*/  ISETP.GT.U32.AND P1, PT, R9, R0, PT ;  /* 0x000000000900720c */ /* 0x000fda0003f24070 */
[----:B------:R-:W-:Y:S02]  /*0220*/  @!P1 IMAD.IADD R0, R0, 0x1, -R9 ;  /* 0x0000000100009824 */ /* 0x000fe400078e0a09 */
[----:B------:R-:W-:Y:S01]  /*0230*/  @!P1 VIADD R3, R3, 0x1 ;  /* 0x0000000103039836 */ /* 0x000fe20000000000 */
[----:B------:R-:W-:Y:S02]  /*0240*/  ISETP.NE.AND P1, PT, R6, RZ, PT ;  /* 0x000000ff0600720c */ /* 0x000fe40003f25270 */
[----:B------:R-:W-:Y:S02]  /*0250*/  ISETP.GE.U32.AND P0, PT, R0, R9, PT ;  /* 0x000000090000720c */ /* 0x000fe40003f06070 */
[----:B------:R-:W-:-:S04]  /*0260*/  LOP3.LUT R0, R7, R6, RZ, 0x3c, !PT ;  /* 0x0000000607007212 */ /* 0x000fc800078e3cff */
[----:B------:R-:W-:Y:S01]  /*0270*/  ISETP.GE.AND P2, PT, R0, RZ, PT ;  /* 0x000000ff0000720c */ /* 0x000fe20003f46270 */
[----:B------:R-:W-:-:S06]  /*0280*/  VIADD R0, R140, 0x3f ;  /* 0x0000003f8c007836 */ /* 0x000fcc0000000000 */
[----:B------:R-:W-:-:S04]  /*0290*/  @P0 VIADD R3, R3, 0x1 ;  /* 0x0000000103030836 */ /* 0x000fc80000000000 */
[----:B------:R-:W-:Y:S01]  /*02a0*/  IMAD.MOV.U32 R2, RZ, RZ, R3 ;  /* 0x000000ffff027224 */ /* 0x000fe200078e0003 */
[----:B------:R-:W-:-:S03]  /*02b0*/  SHF.R.S32.HI R3, RZ, 0x1f, R0 ;  /* 0x0000001fff037819 */ /* 0x000fc60000011400 */
[----:B------:R-:W-:Y:S01]  /*02c0*/  @!P2 IMAD.MOV R2, RZ, RZ, -R2 ;  /* 0x000000ffff02a224 */ /* 0x000fe200078e0a02 */
[----:B------:R-:W-:Y:S02]  /*02d0*/  @!P1 LOP3.LUT R2, RZ, R6, RZ, 0x33, !PT ;  /* 0x00000006ff029212 */ /* 0x000fe400078e33ff */
[----:B------:R-:W-:-:S03]  /*02e0*/  LEA.HI R3, R3, R0, RZ, 0x6 ;  /* 0x0000000003037211 */ /* 0x000fc600078f30ff */
[----:B------:R-:W-:Y:S02]  /*02f0*/  IMAD.SHL.U32 R14, R2, 0x8, RZ ;  /* 0x00000008020e7824 */ /* 0x000fe400078e00ff */
[----:B------:R-:W-:-:S03]  /*0300*/  IMAD.MOV R2, RZ, RZ, -R2 ;  /* 0x000000ffff027224 */ /* 0x000fc600078e0a02 */
[----:B------:R-:W-:Y:S01]  /*0310*/  LEA.HI.SX32 R3, R3, -R14, 0x1a ;  /* 0x8000000e03037211 */ /* 0x000fe200078fd2ff */
[----:B------:R-:W-:Y:S01]  /*0320*/  IMAD R15, R6, R2, R7 ;  /* 0x00000002060f7224 */ /* 0x000fe200078e0207 */
[----:B------:R-:W-:Y:S01]  /*0330*/  IABS R6, R140 ;  /* 0x0000008c00067213 */ /* 0x000fe20000000000 */
[----:B------:R-:W-:Y:S01]  /*0340*/  IMAD.MOV.U32 R2, RZ, RZ, RZ ;  /* 0x000000ffff027224 */ /* 0x000fe200078e00ff */
[----:B------:R-:W-:Y:S01]  /*0350*/  VIMNMX R16, R3, 0x8, PT ;  /* 0x0000000803107848 */ /* 0x000fe20003fe0100 */
[----:B------:R-:W1:Y:S03]  /*0360*/  I2F.RP R7, R4 ;  /* 0x0000000400077306 */ /* 0x000e660000209400 */
[----:B------:R-:W-:-:S05]  /*0370*/  IABS R9, R16 ;  /* 0x0000001000097213 */ /* 0x000fca0000000000 */
[----:B------:R-:W2:Y:S08]  /*0380*/  I2F.RP R0, R9 ;  /* 0x0000000900007306 */ /* 0x000eb00000209400 */
[----:B-1----:R-:W-:Y:S08]  /*0390*/  MUFU.RCP R7, R7 ;  /* 0x0000000700077308 */ /* 0x002ff00000001000 */
[----:B--2---:R-:W1:Y:S02]  /*03a0*/  MUFU.RCP R0, R0 ;  /* 0x0000000000007308 */ /* 0x004e640000001000 */
[----:B-1----:R-:W-:Y:S01]  /*03b0*/  VIADD R3, R0, 0xffffffe ;  /* 0x0ffffffe00037836 */ /* 0x002fe20000000000 */
[----:B------:R-:W-:-:S05]  /*03c0*/  IABS R0, R15 ;  /* 0x0000000f00007213 */ /* 0x000fca0000000000 */
[----:B------:R-:W1:Y:S02]  /*03d0*/  F2I.FTZ.U32.TRUNC.NTZ R3, R3 ;  /* 0x0000000300037305 */ /* 0x000e64000021f000 */
[----:B-1----:R-:W-:-:S04]  /*03e0*/  IMAD.MOV R8, RZ, RZ, -R3 ;  /* 0x000000ffff087224 */ /* 0x002fc800078e0a03 */
[----:B------:R-:W-:Y:S01]  /*03f0*/  IMAD R11, R8, R9, RZ ;  /* 0x00000009080b7224 */ /* 0x000fe200078e02ff */
[----:B------:R-:W-:-:S03]  /*0400*/  IABS R8, R16 ;  /* 0x0000001000087213 */ /* 0x000fc60000000000 */
[----:B------:R-:W-:Y:S02]  /*0410*/  IMAD.HI.U32 R2, R3, R11, R2 ;  /* 0x0000000b03027227 */ /* 0x000fe400078e0002 */
[----:B------:R-:W1:Y:S02]  /*0420*/  I2F.RP R3, R6 ;  /* 0x0000000600037306 */ /* 0x000e640000209400 */
[----:B------:R-:W-:Y:S02]  /*0430*/  IMAD.MOV.U32 R11, RZ, RZ, R0 ;  /* 0x000000ffff0b7224 */ /* 0x000fe400078e0000 */
[----:B------:R-:W-:Y:S02]  /*0440*/  IMAD.MOV R0, RZ, RZ, -R8 ;  /* 0x000000ffff007224 */ /* 0x000fe400078e0a08 */
[----:B------:R-:W-:-:S04]  /*0450*/  IMAD.HI.U32 R2, R2, R11, RZ ;  /* 0x0000000b02027227 */ /* 0x000fc800078e00ff */
[----:B------:R-:W-:Y:S02]  /*0460*/  IMAD R0, R2, R0, R11 ;  /* 0x0000000002007224 */ /* 0x000fe400078e020b */
[----:B------:R-:W-:Y:S02]  /*0470*/  VIADD R8, R7, 0xffffffe ;  /* 0x0ffffffe07087836 */ /* 0x000fe40000000000 */
[----:B------:R-:W-:Y:S01]  /*0480*/  IMAD.SHL.U32 R7, R110, 0x80, RZ ;  /* 0x000000806e077824 */ /* 0x000fe200078e00ff */
[----:B------:R-:W-:Y:S01]  /*0490*/  ISETP.GT.U32.AND P1, PT, R9, R0, PT ;  /* 0x000000000900720c */ /* 0x000fe20003f24070 */
[----:B-1----:R-:W1:-:S12]  /*04a0*/  MUFU.RCP R3, R3 ;  /* 0x0000000300037308 */ /* 0x002e580000001000 */
[----:B------:R-:W-:Y:S02]  /*04b0*/  @!P1 IMAD.IADD R0, R0, 0x1, -R9 ;  /* 0x0000000100009824 */ /* 0x000fe400078e0a09 */
[----:B------:R-:W-:Y:S01]  /*04c0*/  @!P1 VIADD R2, R2, 0x1 ;  /* 0x0000000102029836 */ /* 0x000fe20000000000 */
[----:B------:R-:W-:Y:S02]  /*04d0*/  ISETP.NE.AND P1, PT, R16, RZ, PT ;  /* 0x000000ff1000720c */ /* 0x000fe40003f25270 */
[----:B------:R-:W-:Y:S01]  /*04e0*/  ISETP.GE.U32.AND P0, PT, R0, R9, PT ;  /* 0x000000090000720c */ /* 0x000fe20003f06070 */
[----:B-1----:R-:W-:Y:S01]  /*04f0*/  VIADD R3, R3, 0xffffffe ;  /* 0x0ffffffe03037836 */ /* 0x002fe20000000000 */
[----:B------:R-:W-:Y:S01]  /*0500*/  LOP3.LUT R0, R15, R16, RZ, 0x3c, !PT ;  /* 0x000000100f007212 */ /* 0x000fe200078e3cff */
[----:B------:R1:W2:Y:S03]  /*0510*/  F2I.FTZ.U32.TRUNC.NTZ R9, R8 ;  /* 0x0000000800097305 */ /* 0x0002a6000021f000 */
[----:B------:R-:W-:-:S02]  /*0520*/  ISETP.GE.AND P2, PT, R0, RZ, PT ;  /* 0x000000ff0000720c */ /* 0x000fc40003f46270 */
[----:B------:R-:W-:-:S03]  /*0530*/  LOP3.LUT R0, R12, 0x40, RZ, 0xc0, !PT ;  /* 0x000000400c007812 */ /* 0x000fc600078ec0ff */
[----:B------:R-:W3:Y:S01]  /*0540*/  F2I.FTZ.U32.TRUNC.NTZ R3, R3 ;  /* 0x0000000300037305 */ /* 0x000ee2000021f000 */
[----:B------:R-:W-:Y:S01]  /*0550*/  LEA.HI R79, R0, R7, RZ, 0x1c ;  /* 0x00000007004f7211 */ /* 0x000fe200078fe0ff */
[----:B------:R-:W-:Y:S01]  /*0560*/  @P0 VIADD R2, R2, 0x1 ;  /* 0x0000000102020836 */ /* 0x000fe20000000000 */
[----:B------:R-:W-:Y:S01]  /*0570*/  SHF.R.U32.HI R0, RZ, 0x6, R12 ;  /* 0x00000006ff007819 */ /* 0x000fe2000001160c */
[----:B-1----:R-:W-:Y:S02]  /*0580*/  IMAD.MOV.U32 R8, RZ, RZ, RZ ;  /* 0x000000ffff087224 */ /* 0x002fe400078e00ff */
[----:B------:R-:W-:Y:S01]  /*0590*/  IMAD.MOV.U32 R10, RZ, RZ, R2 ;  /* 0x000000ffff0a7224 */ /* 0x000fe200078e0002 */
[----:B------:R-:W-:Y:S01]  /*05a0*/  SHF.R.S32.HI R2, RZ, 0x6, R12 ;  /* 0x00000006ff027819 */ /* 0x000fe2000001140c */
[----:B--2---:R-:W-:Y:S01]  /*05b0*/  IMAD.MOV R11, RZ, RZ, -R9 ;  /* 0x000000ffff0b7224 */ /* 0x004fe200078e0a09 */
[----:B------:R-:W-:Y:S01]  /*05c0*/  SGXT.U32 R0, R0, 0x1 ;  /* 0x000000010000781a */ /* 0x000fe20000000000 */
[----:B------:R-:W-:Y:S01]  /*05d0*/  @!P2 IMAD.MOV R10, RZ, RZ, -R10 ;  /* 0x000000ffff0aa224 */ /* 0x000fe200078e0a0a */
[----:B------:R-:W-:Y:S01]  /*05e0*/  @!P1 LOP3.LUT R10, RZ, R16, RZ, 0x33, !PT ;  /* 0x00000010ff0a9212 */ /* 0x000fe200078e33ff */
[----:B------:R-:W-:Y:S01]  /*05f0*/  IMAD R7, R11, R4, RZ ;  /* 0x000000040b077224 */ /* 0x000fe200078e02ff */
[----:B------:R-:W-:Y:S01]  /*0600*/  SGXT R2, R2, 0x1 ;  /* 0x000000010202781a */ /* 0x000fe20000000200 */
[----:B---3--:R-:W-:-:S02]  /*0610*/  IMAD.MOV R11, RZ, RZ, -R3 ;  /* 0x000000ffff0b7224 */ /* 0x008fc400078e0a03 */
[----:B------:R-:W-:Y:S01]  /*0620*/  IMAD.SHL.U32 R177, R10, 0x40, RZ ;  /* 0x000000400ab17824 */ /* 0x000fe200078e00ff */
[----:B------:R-:W-:Y:S01]  /*0630*/  LOP3.LUT R2, R2, 0x90, RZ, 0xc0, !PT ;  /* 0x0000009002027812 */ /* 0x000fe200078ec0ff */
[----:B------:R-:W-:-:S03]  /*0640*/  IMAD.HI.U32 R8, R9, R7, R8 ;  /* 0x0000000709087227 */ /* 0x000fc600078e0008 */
[C---:B------:R-:W-:Y:S01]  /*0650*/  LOP3.LUT R58, R177.reuse, R0, RZ, 0xfc, !PT ;  /* 0x00000000b13a7212 */ /* 0x040fe200078efcff */
[----:B------:R-:W-:Y:S01]  /*0660*/  IMAD.SHL.U32 R7, R12, 0x4, RZ ;  /* 0x000000040c077824 */ /* 0x000fe200078e00ff */
[----:B------:R-:W-:Y:S01]  /*0670*/  LOP3.LUT R56, R177, 0x2, R0, 0xfe, !PT ;  /* 0x00000002b1387812 */ /* 0x000fe200078efe00 */
[----:B------:R-:W-:Y:S01]  /*0680*/  IMAD.MOV R9, RZ, RZ, -R10 ;  /* 0x000000ffff097224 */ /* 0x000fe200078e0a0a */
[----:B------:R-:W-:Y:S01]  /*0690*/  IABS R13, R58 ;  /* 0x0000003a000d7213 */ /* 0x000fe20000000000 */
[----:B------:R-:W-:Y:S01]  /*06a0*/  IMAD R11, R11, R6, RZ ;  /* 0x000000060b0b7224 */ /* 0x000fe200078e02ff */
[----:B------:R-:W-:Y:S01]  /*06b0*/  LOP3.LUT R10, R2, 0x7c, R7, 0x78, !PT ;  /* 0x0000007c020a7812 */ /* 0x000fe200078e7807 */
[----:B------:R-:W-:Y:S01]  /*06c0*/  IMAD R7, R16, R9, R15 ;  /* 0x0000000910077224 */ /* 0x000fe200078e020f */
[----:B------:R-:W-:Y:S01]  /*06d0*/  IABS R15, R56 ;  /* 0x00000038000f7213 */ /* 0x000fe20000000000 */
[C---:B------:R-:W-:Y:S01]  /*06e0*/  IMAD.HI.U32 R9, R8.reuse, R13, RZ ;  /* 0x0000000d08097227 */ /* 0x040fe200078e00ff */
[C-C-:B------:R-:W-:Y:S01]  /*06f0*/  LOP3.LUT R22, R177.reuse, 0x4, R0.reuse, 0xfe, !PT ;  /* 0x00000004b1167812 */ /* 0x140fe200078efe00 */
[----:B------:R-:W-:Y:S01]  /*0700*/  STL [R1+0x50], R58 ;  /* 0x0000503a01007387 */ /* 0x000fe20000100800 */
[C-C-:B------:R-:W-:Y:S01]  /*0710*/  LOP3.LUT R20, R177.reuse, 0x6, R0.reuse, 0xfe, !PT ;  /* 0x00000006b1147812 */ /* 0x140fe200078efe00 */
[----:B------:R-:W-:Y:S01]  /*0720*/  IMAD.MOV.U32 R2, RZ, RZ, RZ ;  /* 0x000000ffff027224 */ /* 0x000fe200078e00ff */
[----:B------:R-:W-:Y:S01]  /*0730*/  IABS R17, R22 ;  /* 0x0000001600117213 */ /* 0x000fe20000000000 */
[----:B------:R-:W-:Y:S01]  /*0740*/  IMAD.MOV R9, RZ, RZ, -R9 ;  /* 0x000000ffff097224 */ /* 0x000fe200078e0a09 */
[----:B------:R-:W-:Y:S01]  /*0750*/  LOP3.LUT R252, R177, 0x8, R0, 0xfe, !PT ;  /* 0x00000008b1fc7812 */ /* 0x000fe200078efe00 */
[----:B------:R-:W-:Y:S01]  /*0760*/  IMAD.HI.U32 R2, R3, R11, R2 ;  /* 0x0000000b03027227 */ /* 0x000fe200078e0002 */
[----:B------:R-:W-:Y:S01]  /*0770*/  IABS R19, R20 ;  /* 0x0000001400137213 */ /* 0x000fe20000000000 */
[----:B------:R-:W-:Y:S01]  /*0780*/  STL [R1+0x4c], R56 ;  /* 0x00004c3801007387 */ /* 0x000fe20000100800 */
[C-C-:B------:R-:W-:Y:S01]  /*0790*/  LOP3.LUT R202, R177.reuse, 0xa, R0.reuse, 0xfe, !PT ;  /* 0x0000000ab1ca7812 */ /* 0x140fe200078efe00 */
[----:B------:R-:W-:Y:S01]  /*07a0*/  IMAD.HI.U32 R3, R8, R15, RZ ;  /* 0x0000000f08037227 */ /* 0x000fe200078e00ff */
[----:B------:R-:W-:Y:S01]  /*07b0*/  IABS R21, R252 ;  /* 0x000000fc00157213 */ /* 0x000fe20000000000 */
[----:B------:R-:W-:Y:S01]  /*07c0*/  STL [R1+0x4], R22 ;  /* 0x0000041601007387 */ /* 0x000fe20000100800 */
[----:B------:R-:W-:Y:S01]  /*07d0*/  IABS R23, R202 ;  /* 0x000000ca00177213 */ /* 0x000fe20000000000 */
[----:B------:R-:W-:Y:S01]  /*07e0*/  IMAD R11, R4, R9, R13 ;  /* 0x00000009040b7224 */ /* 0x000fe200078e020d */
[C-C-:B------:R-:W-:Y:S01]  /*07f0*/  LOP3.LUT R201, R177.reuse, 0xc, R0.reuse, 0xfe, !PT ;  /* 0x0000000cb1c97812 */ /* 0x140fe200078efe00 */
[----:B------:R-:W-:Y:S01]  /*0800*/  IMAD.MOV R13, RZ, RZ, -R3 ;  /* 0x000000ffff0d7224 */ /* 0x000fe200078e0a03 */
[C-C-:B------:R-:W-:Y:S01]  /*0810*/  LOP3.LUT R200, R177.reuse, 0xe, R0.reuse, 0xfe, !PT ;  /* 0x0000000eb1c87812 */ /* 0x140fe200078efe00 */
[----:B------:R-:W-:Y:S01]  /*0820*/  IMAD.HI.U32 R3, R8, R17, RZ ;  /* 0x0000001108037227 */ /* 0x000fe200078e00ff */
[----:B------:R-:W-:Y:S01]  /*0830*/  IABS R25, R201 ;  /* 0x000000c900197213 */ /* 0x000fe20000000000 */
[----:B------:R-:W-:Y:S01]  /*0840*/  STL [R1], R20 ;  /* 0x0000001401007387 */ /* 0x000fe20000100800 */
[C-C-:B------:R-:W-:Y:S01]  /*0850*/  LOP3.LUT R199, R177.reuse, 0x10, R0.reuse, 0xfe, !PT ;  /* 0x00000010b1c77812 */ /* 0x140fe200078efe00 */
[----:B------:R-:W-:Y:S01]  /*0860*/  IMAD R13, R4, R13, R15 ;  /* 0x0000000d040d7224 */ /* 0x000fe200078e020f */
[----:B------:R-:W-:Y:S01]  /*0870*/  IABS R27, R200 ;  /* 0x000000c8001b7213 */ /* 0x000fe20000000000 */
[----:B------:R-:W-:Y:S01]  /*0880*/  IMAD.HI.U32 R9, R8, R19, RZ ;  /* 0x0000001308097227 */ /* 0x000fe200078e00ff */
[----:B------:R-:W-:-:S02]  /*0890*/  LOP3.LUT R198, R177, 0x12, R0, 0xfe, !PT ;  /* 0x00000012b1c67812 */ /* 0x000fc400078efe00 */
[----:B------:R-:W-:Y:S01]  /*08a0*/  IABS R29, R199 ;  /* 0x000000c7001d7213 */ /* 0x000fe20000000000 */
[----:B------:R-:W-:Y:S01]  /*08b0*/  IMAD.MOV R15, RZ, RZ, -R3 ;  /* 0x000000ffff0f7224 */ /* 0x000fe200078e0a03 */
[C-C-:B------:R-:W-:Y:S01]  /*08c0*/  LOP3.LUT R197, R177.reuse, 0x14, R0.reuse, 0xfe, !PT ;  /* 0x00000014b1c57812 */ /* 0x140fe200078efe00 */
[----:B------:R-:W-:Y:S01]  /*08d0*/  IMAD.HI.U32 R3, R8, R21, RZ ;  /* 0x0000001508037227 */ /* 0x000fe200078e00ff */
[----:B------:R-:W-:Y:S02]  /*08e0*/  IABS R31, R198 ;  /* 0x000000c6001f7213 */ /* 0x000fe40000000000 */
[----:B------:R-:W-:Y:S01]  /*08f0*/  IABS R33, R197 ;  /* 0x000000c500217213 */ /* 0x000fe20000000000 */
[----:B------:R-:W-:Y:S01]  /*0900*/  IMAD.IADD R7, R14, 0x1, R7 ;  /* 0x000000010e077824 */ /* 0x000fe200078e0207 */
[C-C-:B------:R-:W-:Y:S01]  /*0910*/  LOP3.LUT R196, R177.reuse, 0x16, R0.reuse, 0xfe, !PT ;  /* 0x00000016b1c47812 */ /* 0x140fe200078efe00 */
[----:B------:R-:W-:Y:S01]  /*0920*/  IMAD.MOV R14, RZ, RZ, -R9 ;  /* 0x000000ffff0e7224 */ /* 0x000fe200078e0a09 */
[----:B------:R-:W-:Y:S01]  /*0930*/  LOP3.LUT R195, R177, 0x18, R0, 0xfe, !PT ;  /* 0x00000018b1c37812 */ /* 0x000fe200078efe00 */
[----:B------:R-:W-:Y:S01]  /*0940*/  IMAD.HI.U32 R9, R8, R23, RZ ;  /* 0x0000001708097227 */ /* 0x000fe200078e00ff */
[----:B------:R-:W-:-:S02]  /*0950*/  IABS R37, R196 ;  /* 0x000000c400257213 */ /* 0x000fc40000000000 */
[C-C-:B------:R-:W-:Y:S01]  /*0960*/  LOP3.LUT R194, R177.reuse, 0x1a, R0.reuse, 0xfe, !PT ;  /* 0x0000001ab1c27812 */ /* 0x140fe200078efe00 */
[----:B------:R-:W-:Y:S01]  /*0970*/  IMAD.MOV R3, RZ, RZ, -R3 ;  /* 0x000000ffff037224 */ /* 0x000fe200078e0a03 */
[----:B------:R-:W-:Y:S01]  /*0980*/  IABS R39, R195 ;  /* 0x000000c300277213 */ /* 0x000fe20000000000 */
[----:B------:R-:W-:Y:S01]  /*0990*/  IMAD.MOV R9, RZ, RZ, -R9 ;  /* 0x000000ffff097224 */ /* 0x000fe200078e0a09 */
[C-C-:B------:R-:W-:Y:S01]  /*09a0*/  LOP3.LUT R193, R177.reuse, 0x1c, R0.reuse, 0xfe, !PT ;  /* 0x0000001cb1c17812 */ /* 0x140fe200078efe00 */
[----:B------:R-:W-:Y:S01]  /*09b0*/  IMAD R21, R4, R3, R21 ;  /* 0x0000000304157224 */ /* 0x000fe200078e0215 */
[----:B------:R-:W-:Y:S01]  /*09c0*/  IABS R41, R194 ;  /* 0x000000c200297213 */ /* 0x000fe20000000000 */
[----:B------:R-:W-:Y:S01]  /*09d0*/  IMAD.HI.U32 R3, R8, R25, RZ ;  /* 0x0000001908037227 */ /* 0x000fe200078e00ff */
[C-C-:B------:R-:W-:Y:S02]  /*09e0*/  LOP3.LUT R192, R177.reuse, 0x1e, R0.reuse, 0xfe, !PT ;  /* 0x0000001eb1c07812 */ /* 0x140fe400078efe00 */
[----:B------:R-:W-:Y:S01]  /*09f0*/  IABS R43, R193 ;  /* 0x000000c1002b7213 */ /* 0x000fe20000000000 */
[----:B------:R-:W-:Y:S01]  /*0a00*/  IMAD R23, R4, R9, R23 ;  /* 0x0000000904177224 */ /* 0x000fe200078e0217 */
[----:B------:R-:W-:Y:S01]  /*0a10*/  IABS R45, R192 ;  /* 0x000000c0002d7213 */ /* 0x000fe20000000000 */
[----:B------:R-:W-:Y:S01]  /*0a20*/  IMAD.MOV R9, RZ, RZ, -R3 ;  /* 0x000000ffff097224 */ /* 0x000fe200078e0a03 */
[C-C-:B------:R-:W-:Y:S01]  /*0a30*/  LOP3.LUT R191, R177.reuse, 0x20, R0.reuse, 0xfe, !PT ;  /* 0x00000020b1bf7812 */ /* 0x140fe200078efe00 */
[----:B------:R-:W-:Y:S01]  /*0a40*/  IMAD.HI.U32 R3, R8, R27, RZ ;  /* 0x0000001b08037227 */ /* 0x000fe200078e00ff */
[----:B------:R-:W-:-:S02]  /*0a50*/  LOP3.LUT R190, R177, 0x22, R0, 0xfe, !PT ;  /* 0x00000022b1be7812 */ /* 0x000fc400078efe00 */
[----:B------:R-:W-:Y:S01]  /*0a60*/  IABS R47, R191 ;  /* 0x000000bf002f7213 */ /* 0x000fe20000000000 */
[C---:B------:R-:W-:Y:S01]  /*0a70*/  IMAD R15, R4.reuse, R15, R17 ;  /* 0x0000000f040f7224 */ /* 0x040fe200078e0211 */
[C-C-:B------:R-:W-:Y:S01]  /*0a80*/  LOP3.LUT R189, R177.reuse, 0x24, R0.reuse, 0xfe, !PT ;  /* 0x00000024b1bd7812 */ /* 0x140fe200078efe00 */
[C---:B------:R-:W-:Y:S01]  /*0a90*/  IMAD R17, R4.reuse, R14, R19 ;  /* 0x0000000e04117224 */ /* 0x040fe200078e0213 */
[----:B------:R-:W-:Y:S01]  /*0aa0*/  IABS R49, R190 ;  /* 0x000000be00317213 */ /* 0x000fe20000000000 */
[----:B------:R-:W-:Y:S01]  /*0ab0*/  IMAD R25, R4, R9, R25 ;  /* 0x0000000904197224 */ /* 0x000fe200078e0219 */
[C-C-:B------:R-:W-:Y:S01]  /*0ac0*/  LOP3.LUT R188, R177.reuse, 0x26, R0.reuse, 0xfe, !PT ;  /* 0x00000026b1bc7812 */ /* 0x140fe200078efe00 */
[C---:B------:R-:W-:Y:S01]  /*0ad0*/  IMAD.HI.U32 R9, R8.reuse, R29, RZ ;  /* 0x0000001d08097227 */ /* 0x040fe200078e00ff */
[----:B------:R-:W-:Y:S02]  /*0ae0*/  IABS R51, R189 ;  /* 0x000000bd00337213 */ /* 0x000fe40000000000 */
[----:B------:R-:W-:Y:S01]  /*0af0*/  LOP3.LUT R187, R177, 0x28, R0, 0xfe, !PT ;  /* 0x00000028b1bb7812 */ /* 0x000fe200078efe00 */
[----:B------:R-:W-:Y:S01]  /*0b00*/  IMAD.MOV R14, RZ, RZ, -R3 ;  /* 0x000000ffff0e7224 */ /* 0x000fe200078e0a03 */
[----:B------:R-:W-:Y:S01]  /*0b10*/  IABS R53, R188 ;  /* 0x000000bc00357213 */ /* 0x000fe20000000000 */
[----:B------:R-:W-:Y:S01]  /*0b20*/  IMAD.HI.U32 R3, R8, R31, RZ ;  /* 0x0000001f08037227 */ /* 0x000fe200078e00ff */
[----:B------:R-:W-:-:S02]  /*0b30*/  IABS R55, R187 ;  /* 0x000000bb00377213 */ /* 0x000fc40000000000 */
[C-C-:B------:R-:W-:Y:S01]  /*0b40*/  LOP3.LUT R186, R177.reuse, 0x2a, R0.reuse, 0xfe, !PT ;  /* 0x0000002ab1ba7812 */ /* 0x140fe200078efe00 */
[----:B------:R-:W-:Y:S01]  /*0b50*/  IMAD.MOV R16, RZ, RZ, -R9 ;  /* 0x000000ffff107224 */ /* 0x000fe200078e0a09 */
[C-C-:B------:R-:W-:Y:S01]  /*0b60*/  LOP3.LUT R185, R177.reuse, 0x2c, R0.reuse, 0xfe, !PT ;  /* 0x0000002cb1b97812 */ /* 0x140fe200078efe00 */
[----:B------:R-:W-:Y:S01]  /*0b70*/  IMAD.HI.U32 R9, R8, R33, RZ ;  /* 0x0000002108097227 */ /* 0x000fe200078e00ff */
[----:B------:R-:W-:Y:S02]  /*0b80*/  IABS R57, R186 ;  /* 0x000000ba00397213 */ /* 0x000fe40000000000 */
        /* <DEDUP_REMOVED lines=8> */
[----:B------:R-:W-:-:S02]  /*0c10*/  LOP3.LUT R182, R177, 0x32, R0, 0xfe, !PT ;  /* 0x00000032b1b67812 */ /* 0x000fc400078efe00 */
[----:B------:R-:W-:Y:S01]  /*0c20*/  IABS R63, R183 ;  /* 0x000000b7003f7213 */ /* 0x000fe20000000000 */
[----:B------:R-:W-:Y:S01]  /*0c30*/  IMAD R33, R4, R9, R33 ;  /* 0x0000000904217224 */ /* 0x000fe200078e0221 */
[----:B------:R-:W-:Y:S01]  /*0c40*/  IABS R65, R182 ;  /* 0x000000b600417213 */ /* 0x000fe20000000000 */
[----:B------:R-:W-:Y:S01]  /*0c50*/  IMAD.MOV R9, RZ, RZ, -R3 ;  /* 0x000000ffff097224 */ /* 0x000fe200078e0a03 */
[C-C-:B------:R-:W-:Y:S01]  /*0c60*/  LOP3.LUT R181, R177.reuse, 0x34, R0.reuse, 0xfe, !PT ;  /* 0x00000034b1b57812 */ /* 0x140fe200078efe00 */
[----:B------:R-:W-:Y:S01]  /*0c70*/  IMAD.HI.U32 R3, R8, R39, RZ ;  /* 0x0000002708037227 */ /* 0x000fe200078e00ff */
[----:B------:R-:W-:Y:S02]  /*0c80*/  LOP3.LUT R176, R177, 0x3e, R0, 0xfe, !PT ;  /* 0x0000003eb1b07812 */ /* 0x000fe400078efe00 */
[----:B------:R-:W-:Y:S01]  /*0c90*/  IABS R67, R181 ;  /* 0x000000b500437213 */ /* 0x000fe20000000000 */
[C---:B------:R-:W-:Y:S01]  /*0ca0*/  IMAD R27, R4.reuse, R14, R27 ;  /* 0x0000000e041b7224 */ /* 0x040fe200078e021b */
[----:B------:R-:W-:Y:S01]  /*0cb0*/  IABS R77, R176 ;  /* 0x000000b0004d7213 */ /* 0x000fe20000000000 */
[C---:B------:R-:W-:Y:S01]  /*0cc0*/  IMAD R37, R4.reuse, R9, R37 ;  /* 0x0000000904257224 */ /* 0x040fe200078e0225 */
[----:B------:R-:W-:Y:S01]  /*0cd0*/  ISETP.GT.U32.AND P4, PT, R4, R11, PT ;  /* 0x0000000b0400720c */ /* 0x000fe20003f84070 */
[----:B------:R-:W-:Y:S01]  /*0ce0*/  IMAD.HI.U32 R9, R8, R41, RZ ;  /* 0x0000002908097227 */ /* 0x000fe200078e00ff */
[----:B------:R-:W-:-:S02]  /*0cf0*/  ISETP.GT.U32.AND P0, PT, R4, R17, PT ;  /* 0x000000110400720c */ /* 0x000fc40003f04070 */
[C---:B------:R-:W-:Y:S01]  /*0d00*/  ISETP.GT.U32.AND P3, PT, R4.reuse, R23, PT ;  /* 0x000000170400720c */ /* 0x040fe20003f64070 */
[----:B------:R-:W-:Y:S01]  /*0d10*/  IMAD.MOV R14, RZ, RZ, -R3 ;  /* 0x000000ffff0e7224 */ /* 0x000fe200078e0a03 */
[----:B------:R-:W-:Y:S01]  /*0d20*/  ISETP.GT.U32.AND P2, PT, R4, R21, PT ;  /* 0x000000150400720c */ /* 0x000fe20003f44070 */
[----:B------:R-:W-:Y:S01]  /*0d30*/  IMAD.HI.U32 R3, R8, R43, RZ ;  /* 0x0000002b08037227 */ /* 0x000fe200078e00ff */
[C---:B------:R-:W-:Y:S02]  /*0d40*/  ISETP.GT.U32.AND P1, PT, R4.reuse, R13, PT ;  /* 0x0000000d0400720c */ /* 0x040fe40003f24070 */
[C---:B------:R-:W-:Y:S01]  /*0d50*/  ISETP.GT.U32.AND P6, PT, R4.reuse, R15, PT ;  /* 0x0000000f0400720c */ /* 0x040fe20003fc4070 */
[----:B------:R-:W-:Y:S01]  /*0d60*/  IMAD R29, R4, R16, R29 ;  /* 0x00000010041d7224 */ /* 0x000fe200078e021d */
[C-C-:B------:R-:W-:Y:S01]  /*0d70*/  LOP3.LUT R180, R177.reuse, 0x36, R0.reuse, 0xfe, !PT ;  /* 0x00000036b1b47812 */ /* 0x140fe200078efe00 */
[----:B------:R-:W-:Y:S01]  /*0d80*/  IMAD.MOV R16, RZ, RZ, -R9 ;  /* 0x000000ffff107224 */ /* 0x000fe200078e0a09 */
[----:B------:R-:W-:Y:S01]  /*0d90*/  LOP3.LUT R179, R177, 0x38, R0, 0xfe, !PT ;  /* 0x00000038b1b37812 */ /* 0x000fe200078efe00 */
[----:B------:R-:W-:Y:S01]  /*0da0*/  IMAD.HI.U32 R9, R8, R45, RZ ;  /* 0x0000002d08097227 */ /* 0x000fe200078e00ff */
[----:B------:R-:W-:-:S02]  /*0db0*/  IABS R69, R180 ;  /* 0x000000b400457213 */ /* 0x000fc40000000000 */
[----:B------:R-:W-:Y:S01]  /*0dc0*/  IABS R71, R179 ;  /* 0x000000b300477213 */ /* 0x000fe20000000000 */
[----:B------:R-:W-:Y:S01]  /*0dd0*/  IMAD.MOV R3, RZ, RZ, -R3 ;  /* 0x000000ffff037224 */ /* 0x000fe200078e0a03 */
[C-C-:B------:R-:W-:Y:S01]  /*0de0*/  LOP3.LUT R178, R177.reuse, 0x3a, R0.reuse, 0xfe, !PT ;  /* 0x0000003ab1b27812 */ /* 0x140fe200078efe00 */
[----:B------:R-:W-:Y:S01]  /*0df0*/  IMAD.MOV R9, RZ, RZ, -R9 ;  /* 0x000000ffff097224 */ /* 0x000fe200078e0a09 */
[----:B------:R-:W-:Y:S01]  /*0e00*/  LOP3.LUT R177, R177, 0x3c, R0, 0xfe, !PT ;  /* 0x0000003cb1b17812 */ /* 0x000fe200078efe00 */
[----:B------:R-:W-:Y:S01]  /*0e10*/  IMAD R43, R4, R3, R43 ;  /* 0x00000003042b7224 */ /* 0x000fe200078e022b */
[----:B------:R-:W-:Y:S01]  /*0e20*/  IABS R73, R178 ;  /* 0x000000b200497213 */ /* 0x000fe20000000000 */
[----:B------:R-:W-:Y:S01]  /*0e30*/  IMAD.HI.U32 R3, R8, R47, RZ ;  /* 0x0000002f08037227 */ /* 0x000fe200078e00ff */
[----:B------:R-:W-:-:S03]  /*0e40*/  IABS R75, R177 ;  /* 0x000000b1004b7213 */ /* 0x000fc60000000000 */
[----:B------:R-:W-:Y:S02]  /*0e50*/  IMAD R45, R4, R9, R45 ;  /* 0x00000009042d7224 */ /* 0x000fe400078e022d */
[----:B------:R-:W-:Y:S02]  /*0e60*/  IMAD.MOV R9, RZ, RZ, -R3 ;  /* 0x000000ffff097224 */ /* 0x000fe400078e0a03 */
[----:B------:R-:W-:-:S04]  /*0e70*/  IMAD.HI.U32 R3, R8, R49, RZ ;  /* 0x0000003108037227 */ /* 0x000fc800078e00ff */
[C---:B------:R-:W-:Y:S02]  /*0e80*/  IMAD R39, R4.reuse, R14, R39 ;  /* 0x0000000e04277224 */ /* 0x040fe400078e0227 */
[----:B------:R-:W-:Y:S02]  /*0e90*/  IMAD R47, R4, R9, R47 ;  /* 0x00000009042f7224 */ /* 0x000fe400078e022f */
[----:B------:R-:W-:-:S04]  /*0ea0*/  IMAD.HI.U32 R9, R8, R51, RZ ;  /* 0x0000003308097227 */ /* 0x000fc800078e00ff */
[----:B------:R-:W-:Y:S02]  /*0eb0*/  IMAD.MOV R14, RZ, RZ, -R3 ;  /* 0x000000ffff0e7224 */ /* 0x000fe400078e0a03 */
[----:B------:R-:W-:-:S04]  /*0ec0*/  IMAD.HI.U32 R3, R8, R53, RZ ;  /* 0x0000003508037227 */ /* 0x000fc800078e00ff */
[----:B------:R-:W-:Y:S02]  /*0ed0*/  IMAD R41, R4, R16, R41 ;  /* 0x0000001004297224 */ /* 0x000fe400078e0229 */
[----:B------:R-:W-:Y:S02]  /*0ee0*/  IMAD.MOV R16, RZ, RZ, -R9 ;  /* 0x000000ffff107224 */ /* 0x000fe400078e0a09 */
[----:B------:R-:W-:-:S04]  /*0ef0*/  IMAD.HI.U32 R9, R8, R55, RZ ;  /* 0x0000003708097227 */ /* 0x000fc800078e00ff */
[----:B------:R-:W-:Y:S02]  /*0f00*/  IMAD.MOV R3, RZ, RZ, -R3 ;  /* 0x000000ffff037224 */ /* 0x000fe400078e0a03 */
[----:B------:R-:W-:Y:S02]  /*0f10*/  IMAD.MOV R9, RZ, RZ, -R9 ;  /* 0x000000ffff097224 */ /* 0x000fe400078e0a09 */
[----:B------:R-:W-:Y:S02]  /*0f20*/  IMAD R53, R4, R3, R53 ;  /* 0x0000000304357224 */ /* 0x000fe400078e0235 */
[----:B------:R-:W-:-:S04]  /*0f30*/  IMAD.HI.U32 R3, R8, R57, RZ ;  /* 0x0000003908037227 */ /* 0x000fc800078e00ff */
        /* <DEDUP_REMOVED lines=15> */
[C---:B------:R-:W-:Y:S02]  /*1030*/  IMAD R65, R4.reuse, R9, R65 ;  /* 0x0000000904417224 */ /* 0x040fe400078e0241 */
[----:B------:R-:W-:Y:S02]  /*1040*/  IMAD.MOV R9, RZ, RZ, -R3 ;  /* 0x000000ffff097224 */ /* 0x000fe400078e0a03 */
[C---:B------:R-:W-:Y:S02]  /*1050*/  IMAD R61, R4.reuse, R16, R61 ;  /* 0x00000010043d7224 */ /* 0x040fe400078e023d */
[----:B------:R-:W-:Y:S02]  /*1060*/  IMAD R67, R4, R9, R67 ;  /* 0x0000000904437224 */ /* 0x000fe400078e0243 */
[----:B------:R-:W-:-:S04]  /*1070*/  IMAD.HI.U32 R9, R8, R77, RZ ;  /* 0x0000004d08097227 */ /* 0x000fc800078e00ff */
[----:B------:R-:W-:Y:S02]  /*1080*/  IMAD.MOV R16, RZ, RZ, -R9 ;  /* 0x000000ffff107224 */ /* 0x000fe400078e0a09 */
[--C-:B------:R-:W-:Y:S02]  /*1090*/  @!P4 IMAD.IADD R11, R11, 0x1, -R4.reuse ;  /* 0x000000010b0bc824 */ /* 0x100fe400078e0a04 */
[C---:B------:R-:W-:Y:S02]  /*10a0*/  IMAD R77, R4.reuse, R16, R77 ;  /* 0x00000010044d7224 */ /* 0x040fe400078e024d */
[--C-:B------:R-:W-:Y:S02]  /*10b0*/  @!P0 IMAD.IADD R17, R17, 0x1, -R4.reuse ;  /* 0x0000000111118824 */ /* 0x100fe400078e0a04 */
[--C-:B------:R-:W-:Y:S01]  /*10c0*/  @!P3 IMAD.IADD R23, R23, 0x1, -R4.reuse ;  /* 0x000000011717b824 */ /* 0x100fe200078e0a04 */
[C---:B------:R-:W-:Y:S01]  /*10d0*/  ISETP.GT.U32.AND P5, PT, R4.reuse, R77, PT ;  /* 0x0000004d0400720c */ /* 0x040fe20003fa4070 */
[--C-:B------:R-:W-:Y:S01]  /*10e0*/  @!P2 IMAD.IADD R21, R21, 0x1, -R4.reuse ;  /* 0x000000011515a824 */ /* 0x100fe200078e0a04 */
[C---:B------:R-:W-:Y:S01]  /*10f0*/  ISETP.GT.U32.AND P3, PT, R4.reuse, R17, PT ;  /* 0x000000110400720c */ /* 0x040fe20003f64070 */
[--C-:B------:R-:W-:Y:S01]  /*1100*/  @!P1 IMAD.IADD R13, R13, 0x1, -R4.reuse ;  /* 0x000000010d0d9824 */ /* 0x100fe200078e0a04 */
[----:B------:R-:W-:Y:S01]  /*1110*/  ISETP.GT.U32.AND P1, PT, R4, R11, PT ;  /* 0x0000000b0400720c */ /* 0x000fe20003f24070 */
[----:B------:R-:W-:-:S02]  /*1120*/  @!P6 IMAD.IADD R15, R15, 0x1, -R4 ;  /* 0x000000010f0fe824 */ /* 0x000fc400078e0a04 */
[----:B------:R-:W-:Y:S01]  /*1130*/  IMAD R18, R7, 0x40, R110 ;  /* 0x0000004007127824 */ /* 0x000fe200078e026e */
[----:B------:R-:W-:Y:S01]  /*1140*/  ISETP.GT.U32.AND P0, PT, R4, R13, PT ;  /* 0x0000000d0400720c */ /* 0x000fe20003f04070 */
[----:B------:R-:W-:Y:S01]  /*1150*/  IMAD.HI.U32 R3, R8, R69, RZ ;  /* 0x0000004508037227 */ /* 0x000fe200078e00ff */
[C---:B------:R-:W-:Y:S02]  /*1160*/  ISETP.GT.U32.AND P2, PT, R4.reuse, R15, PT ;  /* 0x0000000f0400720c */ /* 0x040fe40003f44070 */
[----:B------:R1:W-:Y:S01]  /*1170*/  STL [R1+0x54], R18 ;  /* 0x0000541201007387 */ /* 0x0003e20000100800 */
[--C-:B------:R-:W-:Y:S01]  /*1180*/  @!P5 IMAD.IADD R77, R77, 0x1, -R4.reuse ;  /* 0x000000014d4dd824 */ /* 0x100fe200078e0a04 */
[C---:B------:R-:W-:Y:S01]  /*1190*/  ISETP.GT.U32.AND P5, PT, R4.reuse, R25, PT ;  /* 0x000000190400720c */ /* 0x040fe20003fa4070 */
[--C-:B------:R-:W-:Y:S01]  /*11a0*/  @!P3 IMAD.IADD R17, R17, 0x1, -R4.reuse ;  /* 0x000000011111b824 */ /* 0x100fe200078e0a04 */
[C---:B------:R-:W-:Y:S01]  /*11b0*/  ISETP.GT.U32.AND P3, PT, R4.reuse, R33, PT ;  /* 0x000000210400720c */ /* 0x040fe20003f64070 */
[--C-:B------:R-:W-:Y:S01]  /*11c0*/  @!P1 IMAD.IADD R11, R11, 0x1, -R4.reuse ;  /* 0x000000010b0b9824 */ /* 0x100fe200078e0a04 */
[C---:B------:R-:W-:Y:S01]  /*11d0*/  ISETP.GT.U32.AND P4, PT, R4.reuse, R77, PT ;  /* 0x0000004d0400720c */ /* 0x040fe20003f84070 */
[----:B------:R2:W-:Y:S01]  /*11e0*/  STL [R1+0xe4], R252 ;  /* 0x0000e4fc01007387 */ /* 0x0005e20000100800 */
[C---:B------:R-:W-:Y:S01]  /*11f0*/  ISETP.GT.U32.AND P1, PT, R4.reuse, R27, PT ;  /* 0x0000001b0400720c */ /* 0x040fe20003f24070 */
[--C-:B------:R-:W-:Y:S01]  /*1200*/  @!P0 IMAD.IADD R13, R13, 0x1, -R4.reuse ;  /* 0x000000010d0d8824 */ /* 0x100fe200078e0a04 */
[C---:B------:R-:W-:Y:S01]  /*1210*/  ISETP.GT.U32.AND P0, PT, R4.reuse, R29, PT ;  /* 0x0000001d0400720c */ /* 0x040fe20003f04070 */
[--C-:B------:R-:W-:Y:S01]  /*1220*/  @!P2 IMAD.IADD R15, R15, 0x1, -R4.reuse ;  /* 0x000000010f0fa824 */ /* 0x100fe200078e0a04 */
[C---:B------:R-:W-:Y:S01]  /*1230*/  ISETP.GT.U32.AND P2, PT, R4.reuse, R31, PT ;  /* 0x0000001f0400720c */ /* 0x040fe20003f44070 */
[C---:B------:R-:W-:Y:S01]  /*1240*/  IMAD R59, R4.reuse, R14, R59 ;  /* 0x0000000e043b7224 */ /* 0x040fe200078e023b */
[----:B------:R-:W-:Y:S01]  /*1250*/  IABS R35, R18 ;  /* 0x0000001200237213 */ /* 0x000fe20000000000 */
[--C-:B------:R-:W-:Y:S01]  /*1260*/  @!P5 IMAD.IADD R25, R25, 0x1, -R4.reuse ;  /* 0x000000011919d824 */ /* 0x100fe200078e0a04 */
[C---:B------:R-:W-:Y:S01]  /*1270*/  ISETP.GT.U32.AND P5, PT, R4.reuse, R21, PT ;  /* 0x000000150400720c */ /* 0x040fe20003fa4070 */
        /* <DEDUP_REMOVED lines=10> */
[----:B------:R-:W-:Y:S01]  /*1320*/  IMAD.MOV R14, RZ, RZ, -R3 ;  /* 0x000000ffff0e7224 */ /* 0x000fe200078e0a03 */
[C---:B------:R-:W-:Y:S01]  /*1330*/  ISETP.GT.U32.AND P2, PT, R4.reuse, R47, PT ;  /* 0x0000002f0400720c */ /* 0x040fe20003f44070 */
[--C-:B------:R-:W-:Y:S01]  /*1340*/  @!P5 IMAD.IADD R21, R21, 0x1, -R4.reuse ;  /* 0x000000011515d824 */ /* 0x100fe200078e0a04 */
[C---:B------:R-:W-:Y:S01]  /*1350*/  ISETP.GT.U32.AND P5, PT, R4.reuse, R37, PT ;  /* 0x000000250400720c */ /* 0x040fe20003fa4070 */
[--C-:B------:R-:W-:Y:S01]  /*1360*/  @!P3 IMAD.IADD R49, R49, 0x1, -R4.reuse ;  /* 0x000000013131b824 */ /* 0x100fe200078e0a04 */
[----:B-1----:R-:W1:Y:S01]  /*1370*/  LDC.64 R18, c[0x0][0x238] ;  /* 0x00008e00ff127b82 */ /* 0x002e620000000a00 */
[--C-:B------:R-:W-:Y:S01]  /*1380*/  @!P4 IMAD.IADD R23, R23, 0x1, -R4.reuse ;  /* 0x000000011717c824 */ /* 0x100fe200078e0a04 */
[C---:B------:R-:W-:Y:S01]  /*1390*/  ISETP.GT.U32.AND P4, PT, R4.reuse, R39, PT ;  /* 0x000000270400720c */ /* 0x040fe20003f84070 */
[--C-:B------:R-:W-:Y:S01]  /*13a0*/  @!P6 IMAD.IADD R25, R25, 0x1, -R4.reuse ;  /* 0x000000011919e824 */ /* 0x100fe200078e0a04 */
[C---:B------:R-:W-:Y:S01]  /*13b0*/  ISETP.GT.U32.AND P6, PT, R4.reuse, R41, PT ;  /* 0x000000290400720c */ /* 0x040fe20003fc4070 */
[--C-:B------:R-:W-:Y:S01]  /*13c0*/  @!P1 IMAD.IADD R43, R43, 0x1, -R4.reuse ;  /* 0x000000012b2b9824 */ /* 0x100fe200078e0a04 */
[C---:B------:R-:W-:Y:S01]  /*13d0*/  ISETP.GT.U32.AND P1, PT, R4.reuse, R29, PT ;  /* 0x0000001d0400720c */ /* 0x040fe20003f24070 */
[----:B------:R-:W-:Y:S01]  /*13e0*/  @!P0 IMAD.IADD R45, R45, 0x1, -R4 ;  /* 0x000000012d2d8824 */ /* 0x000fe200078e0a04 */
[----:B------:R-:W-:Y:S01]  /*13f0*/  ISETP.GT.U32.AND P0, PT, R4, R31, PT ;  /* 0x0000001f0400720c */ /* 0x000fe20003f04070 */
[----:B------:R-:W-:-:S04]  /*1400*/  IMAD.HI.U32 R3, R8, R71, RZ ;  /* 0x0000004708037227 */ /* 0x000fc800078e00ff */
        /* <DEDUP_REMOVED lines=10> */
[----:B------:R-:W-:Y:S01]  /*14b0*/  @!P2 IMAD.IADD R47, R47, 0x1, -R4 ;  /* 0x000000012f2fa824 */ /* 0x000fe200078e0a04 */
[C---:B------:R-:W-:Y:S01]  /*14c0*/  ISETP.GT.U32.AND P0, PT, R4.reuse, R45, PT ;  /* 0x0000002d0400720c */ /* 0x040fe20003f04070 */
[----:B------:R-:W-:Y:S01]  /*14d0*/  IMAD.MOV R9, RZ, RZ, -R3 ;  /* 0x000000ffff097224 */ /* 0x000fe200078e0a03 */
        /* <DEDUP_REMOVED lines=14> */
[----:B------:R-:W-:-:S02]  /*15c0*/  IMAD R71, R4, R9, R71 ;  /* 0x0000000904477224 */ /* 0x000fc400078e0247 */
[--C-:B------:R-:W-:Y:S01]  /*15d0*/  @!P4 IMAD.IADD R41, R41, 0x1, -R4.reuse ;  /* 0x000000012929c824 */ /* 0x100fe200078e0a04 */
[C---:B------:R-:W-:Y:S01]  /*15e0*/  ISETP.GT.U32.AND P4, PT, R4.reuse, R55, PT ;  /* 0x000000370400720c */ /* 0x040fe20003f84070 */
[--C-:B------:R-:W-:Y:S01]  /*15f0*/  @!P3 IMAD.IADD R49, R49, 0x1, -R4.reuse ;  /* 0x000000013131b824 */ /* 0x100fe200078e0a04 */
[C---:B------:R-:W-:Y:S01]  /*1600*/  ISETP.GT.U32.AND P3, PT, R4.reuse, R63, PT ;  /* 0x0000003f0400720c */ /* 0x040fe20003f64070 */
[--C-:B------:R-:W-:Y:S01]  /*1610*/  @!P6 IMAD.IADD R53, R53, 0x1, -R4.reuse ;  /* 0x000000013535e824 */ /* 0x100fe200078e0a04 */
[C---:B------:R-:W-:Y:S01]  /*1620*/  ISETP.GT.U32.AND P6, PT, R4.reuse, R67, PT ;  /* 0x000000430400720c */ /* 0x040fe20003fc4070 */
[----:B------:R-:W-:Y:S02]  /*1630*/  IMAD.MOV R3, RZ, RZ, -R3 ;  /* 0x000000ffff037224 */ /* 0x000fe400078e0a03 */
[----:B------:R-:W-:Y:S01]  /*1640*/  @!P1 IMAD.IADD R57, R57, 0x1, -R4 ;  /* 0x0000000139399824 */ /* 0x000fe200078e0a04 */
[C---:B------:R-:W-:Y:S01]  /*1650*/  ISETP.GT.U32.AND P1, PT, R4.reuse, R71, PT ;  /* 0x000000470400720c */ /* 0x040fe20003f24070 */
[----:B------:R-:W-:-:S02]  /*1660*/  IMAD R73, R4, R3, R73 ;  /* 0x0000000304497224 */ /* 0x000fc400078e0249 */
[----:B------:R-:W-:-:S04]  /*1670*/  IMAD.HI.U32 R2, R2, R35, RZ ;  /* 0x0000002302027227 */ /* 0x000fc800078e00ff */
[--C-:B------:R-:W-:Y:S02]  /*1680*/  @!P4 IMAD.IADD R55, R55, 0x1, -R4.reuse ;  /* 0x000000013737c824 */ /* 0x100fe400078e0a04 */
[--C-:B------:R-:W-:Y:S02]  /*1690*/  @!P3 IMAD.IADD R63, R63, 0x1, -R4.reuse ;  /* 0x000000013f3fb824 */ /* 0x100fe400078e0a04 */
[--C-:B------:R-:W-:Y:S01]  /*16a0*/  @!P6 IMAD.IADD R67, R67, 0x1, -R4.reuse ;  /* 0x000000014343e824 */ /* 0x100fe200078e0a04 */
[C---:B------:R-:W-:Y:S01]  /*16b0*/  ISETP.GT.U32.AND P3, PT, R4.reuse, R55, PT ;  /* 0x000000370400720c */ /* 0x040fe20003f64070 */
[--C-:B------:R-:W-:Y:S01]  /*16c0*/  @!P2 IMAD.IADD R33, R33, 0x1, -R4.reuse ;  /* 0x000000012121a824 */ /* 0x100fe200078e0a04 */
[C---:B------:R-:W-:Y:S01]  /*16d0*/  ISETP.GT.U32.AND P2, PT, R4.reuse, R47, PT ;  /* 0x0000002f0400720c */ /* 0x040fe20003f44070 */
[----:B------:R-:W-:Y:S01]  /*16e0*/  @!P0 IMAD.IADD R59, R59, 0x1, -R4 ;  /* 0x000000013b3b8824 */ /* 0x000fe200078e0a04 */
[----:B------:R-:W-:Y:S01]  /*16f0*/  ISETP.GT.U32.AND P0, PT, R4, R73, PT ;  /* 0x000000490400720c */ /* 0x000fe20003f04070 */
[----:B------:R-:W-:-:S02]  /*1700*/  IMAD.MOV R2, RZ, RZ, -R2 ;  /* 0x000000ffff027224 */ /* 0x000fc400078e0a02 */
[--C-:B------:R-:W-:Y:S01]  /*1710*/  @!P5 IMAD.IADD R39, R39, 0x1, -R4.reuse ;  /* 0x000000012727d824 */ /* 0x100fe200078e0a04 */
[----:B------:R-:W-:Y:S01]  /*1720*/  ISETP.GT.U32.AND P5, PT, R4, R51, PT ;  /* 0x000000330400720c */ /* 0x000fe20003fa4070 */
[----:B------:R-:W-:Y:S01]  /*1730*/  IMAD R35, R6, R2, R35 ;  /* 0x0000000206237224 */ /* 0x000fe200078e0223 */
[C---:B------:R-:W-:Y:S01]  /*1740*/  ISETP.GT.U32.AND P6, PT, R4.reuse, R59, PT ;  /* 0x0000003b0400720c */ /* 0x040fe20003fc4070 */
[--C-:B------:R-:W-:Y:S02]  /*1750*/  @!P1 IMAD.IADD R71, R71, 0x1, -R4.reuse ;  /* 0x0000000147479824 */ /* 0x100fe400078e0a04 */
[--C-:B------:R-:W-:Y:S01]  /*1760*/  @!P3 IMAD.IADD R55, R55, 0x1, -R4.reuse ;  /* 0x000000013737b824 */ /* 0x100fe200078e0a04 */
[C---:B------:R-:W-:Y:S01]  /*1770*/  ISETP.GT.U32.AND P3, PT, R4.reuse, R67, PT ;  /* 0x000000430400720c */ /* 0x040fe20003f64070 */
[----:B------:R-:W-:Y:S01]  /*1780*/  IMAD R69, R4, R14, R69 ;  /* 0x0000000e04457224 */ /* 0x000fe200078e0245 */
[----:B------:R-:W-:Y:S01]  /*1790*/  ISETP.GT.U32.AND P1, PT, R6, R35, PT ;  /* 0x000000230600720c */ /* 0x000fe20003f24070 */
[--C-:B------:R-:W-:Y:S01]  /*17a0*/  @!P2 IMAD.IADD R47, R47, 0x1, -R4.reuse ;  /* 0x000000012f2fa824 */ /* 0x100fe200078e0a04 */
[C---:B------:R-:W-:Y:S01]  /*17b0*/  ISETP.GT.U32.AND P2, PT, R4.reuse, R61, PT ;  /* 0x0000003d0400720c */ /* 0x040fe20003f44070 */
[--C-:B------:R-:W-:Y:S01]  /*17c0*/  @!P0 IMAD.IADD R73, R73, 0x1, -R4.reuse ;  /* 0x0000000149498824 */ /* 0x100fe200078e0a04 */
[C---:B------:R-:W-:Y:S01]  /*17d0*/  ISETP.GT.U32.AND P0, PT, R4.reuse, R63, PT ;  /* 0x0000003f0400720c */ /* 0x040fe20003f04070 */
[----:B------:R-:W-:Y:S01]  /*17e0*/  @!P5 IMAD.IADD R51, R51, 0x1, -R4 ;  /* 0x000000013333d824 */ /* 0x000fe200078e0a04 */
[----:B------:R-:W-:Y:S01]  /*17f0*/  ISETP.GT.U32.AND P5, PT, R4, R65, PT ;  /* 0x000000410400720c */ /* 0x000fe20003fa4070 */
[----:B------:R-:W-:Y:S01]  /*1800*/  IMAD.HI.U32 R8, R8, R75, RZ ;  /* 0x0000004b08087227 */ /* 0x000fe200078e00ff */
[----:B------:R-:W-:-:S03]  /*1810*/  ISETP.GT.U32.AND P4, PT, R4, R69, PT ;  /* 0x000000450400720c */ /* 0x000fc60003f84070 */
[----:B------:R-:W-:Y:S01]  /*1820*/  @!P3 IMAD.IADD R67, R67, 0x1, -R4 ;  /* 0x000000014343b824 */ /* 0x000fe200078e0a04 */
[----:B------:R-:W-:Y:S01]  /*1830*/  ISETP.GE.AND P3, PT, R252, RZ, PT ;  /* 0x000000fffc00720c */ /* 0x000fe20003f66270 */
[----:B------:R-:W-:Y:S01]  /*1840*/  IMAD.MOV R8, RZ, RZ, -R8 ;  /* 0x000000ffff087224 */ /* 0x000fe200078e0a08 */
[----:B--2---:R-:W2:Y:S01]  /*1850*/  LDL R252, [R1+0x54] ;  /* 0x0000540001fc7983 */ /* 0x004ea20000100800 */
[----:B------:R-:W-:Y:S01]  /*1860*/  @!P1 IMAD.IADD R35, R35, 0x1, -R6 ;  /* 0x0000000123239824 */ /* 0x000fe200078e0a06 */
[C---:B------:R-:W-:Y:S01]  /*1870*/  ISETP.GT.U32.AND P1, PT, R4.reuse, R73, PT ;  /* 0x000000490400720c */ /* 0x040fe20003f24070 */
[----:B------:R-:W-:Y:S02]  /*1880*/  IMAD R75, R4, R8, R75 ;  /* 0x00000008044b7224 */ /* 0x000fe400078e024b */
[--C-:B------:R-:W-:Y:S01]  /*1890*/  @!P2 IMAD.IADD R61, R61, 0x1, -R4.reuse ;  /* 0x000000013d3da824 */ /* 0x100fe200078e0a04 */
[----:B------:R-:W3:Y:S01]  /*18a0*/  LDC.64 R8, c[0x0][0x230] ;  /* 0x00008c00ff087b82 */ /* 0x000ee20000000a00 */
[--C-:B------:R-:W-:Y:S01]  /*18b0*/  @!P0 IMAD.IADD R63, R63, 0x1, -R4.reuse ;  /* 0x000000013f3f8824 */ /* 0x100fe200078e0a04 */
[----:B------:R-:W-:Y:S01]  /*18c0*/  ISETP.GT.U32.AND P0, PT, R6, R35, PT ;  /* 0x000000230600720c */ /* 0x000fe20003f04070 */
[--C-:B------:R-:W-:Y:S01]  /*18d0*/  @!P5 IMAD.IADD R65, R65, 0x1, -R4.reuse ;  /* 0x000000014141d824 */ /* 0x100fe200078e0a04 */
[C---:B------:R-:W-:Y:S01]  /*18e0*/  ISETP.GT.U32.AND P2, PT, R4.reuse, R75, PT ;  /* 0x0000004b0400720c */ /* 0x040fe20003f44070 */
[--C-:B------:R-:W-:Y:S01]  /*18f0*/  @!P4 IMAD.IADD R69, R69, 0x1, -R4.reuse ;  /* 0x000000014545c824 */ /* 0x100fe200078e0a04 */
[C---:B------:R-:W-:Y:S01]  /*1900*/  ISETP.GT.U32.AND P5, PT, R4.reuse, R57, PT ;  /* 0x000000390400720c */ /* 0x040fe20003fa4070 */
[--C-:B------:R-:W-:Y:S01]  /*1910*/  @!P6 IMAD.IADD R59, R59, 0x1, -R4.reuse ;  /* 0x000000013b3be824 */ /* 0x100fe200078e0a04 */
[----:B------:R-:W-:Y:S01]  /*1920*/  ISETP.GT.U32.AND P4, PT, R4, R61, PT ;  /* 0x0000003d0400720c */ /* 0x000fe20003f84070 */
[----:B------:R-:W-:Y:S01]  /*1930*/  @!P1 IMAD.IADD R73, R73, 0x1, -R4 ;  /* 0x0000000149499824 */ /* 0x000fe200078e0a04 */
[----:B------:R-:W-:Y:S01]  /*1940*/  ISETP.GE.AND P1, PT, R22, RZ, PT ;  /* 0x000000ff1600720c */ /* 0x000fe20003f26270 */
[----:B------:R-:W-:Y:S01]  /*1950*/  IMAD.SHL.U32 R2, R12, 0x10, RZ ;  /* 0x000000100c027824 */ /* 0x000fe200078e00ff */
[----:B------:R-:W-:Y:S01]  /*1960*/  LOP3.LUT R134, R0, 0x2, RZ, 0xfc, !PT ;  /* 0x0000000200867812 */ /* 0x000fe200078efcff */
[----:B------:R-:W-:-:S02]  /*1970*/  IMAD.SHL.U32 R3, R12, 0x100, RZ ;  /* 0x000001000c037824 */ /* 0x000fc400078e00ff */
[----:B------:R-:W-:Y:S01]  /*1980*/  @!P0 IMAD.IADD R35, R35, 0x1, -R6 ;  /* 0x0000000123238824 */ /* 0x000fe200078e0a06 */
[----:B------:R-:W-:Y:S01]  /*1990*/  ISETP.GE.AND P0, PT, R56, RZ, PT ;  /* 0x000000ff3800720c */ /* 0x000fe20003f06270 */
[--C-:B------:R-:W-:Y:S01]  /*19a0*/  @!P2 IMAD.IADD R75, R75, 0x1, -R4.reuse ;  /* 0x000000014b4ba824 */ /* 0x100fe200078e0a04 */
[C---:B------:R-:W-:Y:S01]  /*19b0*/  ISETP.GT.U32.AND P2, PT, R4.reuse, R65, PT ;  /* 0x000000410400720c */ /* 0x040fe20003f44070 */
[--C-:B------:R-:W-:Y:S01]  /*19c0*/  @!P5 IMAD.IADD R57, R57, 0x1, -R4.reuse ;  /* 0x000000013939d824 */ /* 0x100fe200078e0a04 */
[C---:B------:R-:W-:Y:S01]  /*19d0*/  ISETP.GT.U32.AND P5, PT, R4.reuse, R69, PT ;  /* 0x000000450400720c */ /* 0x040fe20003fa4070 */
[--C-:B------:R-:W-:Y:S01]  /*19e0*/  @!P4 IMAD.IADD R61, R61, 0x1, -R4.reuse ;  /* 0x000000013d3dc824 */ /* 0x100fe200078e0a04 */
[C---:B------:R-:W-:Y:S01]  /*19f0*/  ISETP.GT.U32.AND P4, PT, R4.reuse, R71, PT ;  /* 0x000000470400720c */ /* 0x040fe20003f84070 */
[----:B------:R-:W-:Y:S01]  /*1a00*/  @!P1 IMAD.MOV R15, RZ, RZ, -R15 ;  /* 0x000000ffff0f9224 */ /* 0x000fe200078e0a0f */
[----:B------:R-:W-:Y:S01]  /*1a10*/  ISETP.GT.U32.AND P6, PT, R4, R75, PT ;  /* 0x0000004b0400720c */ /* 0x000fe20003fc4070 */
[----:B------:R-:W-:Y:S01]  /*1a20*/  @!P3 IMAD.MOV R21, RZ, RZ, -R21 ;  /* 0x000000ffff15b224 */ /* 0x000fe200078e0a15 */
[----:B------:R-:W-:Y:S01]  /*1a30*/  LOP3.LUT R109, R0, 0x20, RZ, 0xfc, !PT ;  /* 0x00000020006d7812 */ /* 0x000fe200078efcff */
[----:B---3--:R-:W-:Y:S01]  /*1a40*/  VIADD R7, R8, 0x3f ;  /* 0x0000003f08077836 */ /* 0x008fe20000000000 */
[----:B------:R-:W-:Y:S01]  /*1a50*/  LOP3.LUT R108, R0, 0x22, RZ, 0xfc, !PT ;  /* 0x00000022006c7812 */ /* 0x000fe200078efcff */
[----:B------:R-:W-:Y:S01]  /*1a60*/  @!P0 IMAD.MOV R13, RZ, RZ, -R13 ;  /* 0x000000ffff0d8224 */ /* 0x000fe200078e0a0d */
[----:B------:R-:W-:Y:S01]  /*1a70*/  ISETP.GE.AND P0, PT, R200, RZ, PT ;  /* 0x000000ffc800720c */ /* 0x000fe20003f06270 */
[--C-:B------:R-:W-:Y:S01]  /*1a80*/  @!P2 IMAD.IADD R65, R65, 0x1, -R4.reuse ;  /* 0x000000014141a824 */ /* 0x100fe200078e0a04 */
[----:B------:R-:W-:Y:S01]  /*1a90*/  ISETP.GE.AND P2, PT, R58, RZ, PT ;  /* 0x000000ff3a00720c */ /* 0x000fe20003f46270 */
[--C-:B------:R-:W-:Y:S01]  /*1aa0*/  @!P5 IMAD.IADD R69, R69, 0x1, -R4.reuse ;  /* 0x000000014545d824 */ /* 0x100fe200078e0a04 */
[----:B------:R-:W-:Y:S01]  /*1ab0*/  ISETP.GE.AND P5, PT, R201, RZ, PT ;  /* 0x000000ffc900720c */ /* 0x000fe20003fa6270 */
[--C-:B------:R-:W-:Y:S01]  /*1ac0*/  @!P4 IMAD.IADD R71, R71, 0x1, -R4.reuse ;  /* 0x000000014747c824 */ /* 0x100fe200078e0a04 */
[----:B------:R-:W-:Y:S01]  /*1ad0*/  ISETP.GE.AND P4, PT, R202, RZ, PT ;  /* 0x000000ffca00720c */ /* 0x000fe20003f86270 */
[----:B------:R-:W-:Y:S01]  /*1ae0*/  @!P6 IMAD.IADD R75, R75, 0x1, -R4 ;  /* 0x000000014b4be824 */ /* 0x000fe200078e0a04 */
[----:B------:R-:W-:Y:S01]  /*1af0*/  ISETP.GE.AND P1, PT, R199, RZ, PT ;  /* 0x000000ffc700720c */ /* 0x000fe20003f26270 */
[----:B-1----:R-:W-:Y:S01]  /*1b00*/  IMAD R6, R110, R19, RZ ;  /* 0x000000136e067224 */ /* 0x002fe200078e02ff */
[----:B------:R-:W-:-:S02]  /*1b10*/  ISETP.GE.AND P3, PT, R197, RZ, PT ;  /* 0x000000ffc500720c */ /* 0x000fc40003f66270 */
[----:B------:R-:W-:Y:S01]  /*1b20*/  ISETP.GE.AND P6, PT, R20, RZ, PT ;  /* 0x000000ff1400720c */ /* 0x000fe20003fc6270 */
[----:B------:R-:W-:Y:S01]  /*1b30*/  @!P0 IMAD.MOV R27, RZ, RZ, -R27 ;  /* 0x000000ffff1b8224 */ /* 0x000fe200078e0a1b */
        /* <DEDUP_REMOVED lines=10> */
[----:B------:R-:W-:-:S02]  /*1be0*/  LOP3.LUT R107, R0, 0x4, RZ, 0xfc, !PT ;  /* 0x00000004006b7812 */ /* 0x000fc400078efcff */
[----:B------:R-:W-:Y:S01]  /*1bf0*/  LOP3.LUT R106, R0, 0x6, RZ, 0xfc, !PT ;  /* 0x00000006006a7812 */ /* 0x000fe200078efcff */
[----:B------:R-:W-:Y:S01]  /*1c00*/  @!P0 IMAD.MOV R41, RZ, RZ, -R41 ;  /* 0x000000ffff298224 */ /* 0x000fe200078e0a29 */
[----:B------:R-:W-:Y:S01]  /*1c10*/  ISETP.GE.AND P0, PT, R188, RZ, PT ;  /* 0x000000ffbc00720c */ /* 0x000fe20003f06270 */
[----:B------:R-:W-:Y:S01]  /*1c20*/  @!P2 IMAD.MOV R31, RZ, RZ, -R31 ;  /* 0x000000ffff1fa224 */ /* 0x000fe200078e0a1f */
[----:B------:R-:W-:Y:S01]  /*1c30*/  ISETP.GE.AND P2, PT, R192, RZ, PT ;  /* 0x000000ffc000720c */ /* 0x000fe20003f46270 */
[----:B------:R-:W-:Y:S01]  /*1c40*/  @!P5 IMAD.MOV R39, RZ, RZ, -R39 ;  /* 0x000000ffff27d224 */ /* 0x000fe200078e0a27 */
[----:B------:R-:W-:Y:S01]  /*1c50*/  ISETP.GE.AND P3, PT, R191, RZ, PT ;  /* 0x000000ffbf00720c */ /* 0x000fe20003f66270 */
[----:B------:R-:W-:Y:S01]  /*1c60*/  @!P4 IMAD.MOV R37, RZ, RZ, -R37 ;  /* 0x000000ffff25c224 */ /* 0x000fe200078e0a25 */
[----:B------:R-:W-:Y:S02]  /*1c70*/  ISETP.GE.AND P4, PT, R190, RZ, PT ;  /* 0x000000ffbe00720c */ /* 0x000fe40003f86270 */
[----:B------:R-:W-:Y:S01]  /*1c80*/  ISETP.GE.AND P5, PT, R189, RZ, PT ;  /* 0x000000ffbd00720c */ /* 0x000fe20003fa6270 */
[----:B------:R-:W-:Y:S01]  /*1c90*/  @!P1 IMAD.MOV R43, RZ, RZ, -R43 ;  /* 0x000000ffff2b9224 */ /* 0x000fe200078e0a2b */
[----:B------:R-:W-:-:S02]  /*1ca0*/  ISETP.GE.AND P1, PT, R187, RZ, PT ;  /* 0x000000ffbb00720c */ /* 0x000fc40003f26270 */
        /* <DEDUP_REMOVED lines=25> */
[----:B------:R-:W-:-:S02]  /*1e40*/  ISETP.NE.AND P1, PT, R141, RZ, PT ;  /* 0x000000ff8d00720c */ /* 0x000fc40003f25270 */
[----:B------:R-:W-:Y:S01]  /*1e50*/  LOP3.LUT R4, RZ, R141, RZ, 0x33, !PT ;  /* 0x0000008dff047212 */ /* 0x000fe200078e33ff */
[----:B------:R-:W-:Y:S01]  /*1e60*/  @!P0 IMAD.MOV R75, RZ, RZ, -R75 ;  /* 0x000000ffff4b8224 */ /* 0x000fe200078e0a4b */
[----:B------:R-:W-:Y:S01]  /*1e70*/  ISETP.GT.AND P0, PT, R7, 0x3f, PT ;  /* 0x0000003f0700780c */ /* 0x000fe20003f04270 */
[----:B------:R-:W-:Y:S01]  /*1e80*/  @!P6 IMAD.MOV R17, RZ, RZ, -R17 ;  /* 0x000000ffff11e224 */ /* 0x000fe200078e0a11 */
[----:B------:R-:W-:Y:S01]  /*1e90*/  SEL R64, R4, R31, !P1 ;  /* 0x0000001f04407207 */ /* 0x000fe20004800000 */
[----:B------:R-:W-:Y:S01]  /*1ea0*/  @!P2 IMAD.MOV R69, RZ, RZ, -R69 ;  /* 0x000000ffff45a224 */ /* 0x000fe200078e0a45 */
[----:B------:R-:W-:Y:S01]  /*1eb0*/  SEL R31, RZ, 0x4, !P0 ;  /* 0x00000004ff1f7807 */ /* 0x000fe20004000000 */
[----:B------:R-:W-:Y:S01]  /*1ec0*/  @!P3 IMAD.MOV R71, RZ, RZ, -R71 ;  /* 0x000000ffff47b224 */ /* 0x000fe200078e0a47 */
[----:B------:R-:W-:Y:S01]  /*1ed0*/  STL [R1+0xe8], R202 ;  /* 0x0000e8ca01007387 */ /* 0x000fe20000100800 */
[----:B------:R-:W-:Y:S01]  /*1ee0*/  @!P4 IMAD.MOV R73, RZ, RZ, -R73 ;  /* 0x000000ffff49c224 */ /* 0x000fe200078e0a49 */
[-C--:B------:R-:W-:Y:S01]  /*1ef0*/  ISETP.GE.AND P4, PT, R0, R8.reuse, PT ;  /* 0x000000080000720c */ /* 0x080fe20003f86270 */
[----:B------:R-:W-:Y:S01]  /*1f00*/  @!P5 IMAD.MOV R77, RZ, RZ, -R77 ;  /* 0x000000ffff4dd224 */ /* 0x000fe200078e0a4d */
[----:B------:R-:W-:-:S02]  /*1f10*/  ISETP.GE.AND P5, PT, R134, R8, PT ;  /* 0x000000088600720c */ /* 0x000fc40003fa6270 */
[C---:B------:R-:W-:Y:S02]  /*1f20*/  SEL R52, R4.reuse, R21, !P1 ;  /* 0x0000001504347207 */ /* 0x040fe40004800000 */
[C---:B------:R-:W-:Y:S02]  /*1f30*/  SEL R22, R4.reuse, R11, !P1 ;  /* 0x0000000b04167207 */ /* 0x040fe40004800000 */
[C---:B------:R-:W-:Y:S02]  /*1f40*/  SEL R36, R4.reuse, R13, !P1 ;  /* 0x0000000d04247207 */ /* 0x040fe40004800000 */
[C---:B------:R-:W-:Y:S02]  /*1f50*/  SEL R40, R4.reuse, R15, !P1 ;  /* 0x0000000f04287207 */ /* 0x040fe40004800000 */
[C---:B------:R-:W-:Y:S02]  /*1f60*/  SEL R48, R4.reuse, R17, !P1 ;  /* 0x0000001104307207 */ /* 0x040fe40004800000 */
[----:B------:R-:W-:-:S02]  /*1f70*/  SEL R56, R4, R23, !P1 ;  /* 0x0000001704387207 */ /* 0x000fc40004800000 */
        /* <DEDUP_REMOVED lines=24> */
[----:B------:R-:W-:Y:S02]  /*2100*/  SEL R11, R4, R77, !P1 ;  /* 0x0000004d040b7207 */ /* 0x000fe40004800000 */
[C---:B------:R-:W-:Y:S02]  /*2110*/  SEL R23, R31.reuse, RZ, !P4 ;  /* 0x000000ff1f177207 */ /* 0x040fe40006000000 */
[----:B------:R-:W-:Y:S02]  /*2120*/  SEL R51, R31, RZ, !P5 ;  /* 0x000000ff1f337207 */ /* 0x000fe40006800000 */
[-C--:B------:R-:W-:Y:S02]  /*2130*/  ISETP.GE.AND P6, PT, R109, R8.reuse, PT ;  /* 0x000000086d00720c */ /* 0x080fe40003fc6270 */
[-C--:B------:R-:W-:Y:S02]  /*2140*/  ISETP.GE.AND P0, PT, R108, R8.reuse, PT ;  /* 0x000000086c00720c */ /* 0x080fe40003f06270 */
[----:B------:R-:W-:-:S02]  /*2150*/  ISETP.GE.AND P1, PT, R107, R8, PT ;  /* 0x000000086b00720c */ /* 0x000fc40003f26270 */
[-C--:B------:R-:W-:Y:S02]  /*2160*/  ISETP.GE.AND P3, PT, R106, R8.reuse, PT ;  /* 0x000000086a00720c */ /* 0x080fe40003f66270 */
[-C--:B------:R-:W-:Y:S02]  /*2170*/  ISETP.GE.AND P4, PT, R105, R8.reuse, PT ;  /* 0x000000086900720c */ /* 0x080fe40003f86270 */
[----:B------:R-:W-:Y:S01]  /*2180*/  ISETP.GE.AND P5, PT, R104, R8, PT ;  /* 0x000000086800720c */ /* 0x000fe20003fa6270 */
[----:B------:R-:W-:Y:S01]  /*2190*/  STL [R1+0xec], R201 ;  /* 0x0000ecc901007387 */ /* 0x000fe20000100800 */
[C---:B------:R-:W-:Y:S02]  /*21a0*/  LOP3.LUT R103, R0.reuse, 0x8, RZ, 0xfc, !PT ;  /* 0x0000000800677812 */ /* 0x040fe400078efcff */
[C---:B------:R-:W-:Y:S02]  /*21b0*/  LOP3.LUT R133, R0.reuse, 0xa, RZ, 0xfc, !PT ;  /* 0x0000000a00857812 */ /* 0x040fe400078efcff */
[----:B------:R-:W-:-:S02]  /*21c0*/  LOP3.LUT R132, R0, 0x28, RZ, 0xfc, !PT ;  /* 0x0000002800847812 */ /* 0x000fc400078efcff */
[C---:B------:R-:W-:Y:S02]  /*21d0*/  LOP3.LUT R131, R0.reuse, 0x2a, RZ, 0xfc, !PT ;  /* 0x0000002a00837812 */ /* 0x040fe400078efcff */
[C---:B------:R-:W-:Y:S02]  /*21e0*/  LOP3.LUT R130, R0.reuse, 0xc, RZ, 0xfc, !PT ;  /* 0x0000000c00827812 */ /* 0x040fe400078efcff */
[----:B------:R-:W-:Y:S01]  /*21f0*/  LOP3.LUT R129, R0, 0xe, RZ, 0xfc, !PT ;  /* 0x0000000e00817812 */ /* 0x000fe200078efcff */
[----:B------:R-:W-:Y:S01]  /*2200*/  STL [R1+0xf0], R200 ;  /* 0x0000f0c801007387 */ /* 0x000fe20000100800 */
[----:B------:R-:W-:Y:S02]  /*2210*/  LEA R54, P2, R6, UR4, 0x2 ;  /* 0x0000000406367c11 */ /* 0x000fe4000f8410ff */
[----:B------:R-:W-:Y:S01]  /*2220*/  LOP3.LUT R3, R10, 0x2000, R3, 0xf8, !PT ;  /* 0x000020000a037812 */ /* 0x000fe200078ef803 */
[----:B------:R-:W-:Y:S01]  /*2230*/  STL [R1+0xf4], R199 ;  /* 0x0000f4c701007387 */ /* 0x000fe20000100800 */
[----:B------:R-:W-:-:S02]  /*2240*/  SEL R59, R31, RZ, !P6 ;  /* 0x000000ff1f3b7207 */ /* 0x000fc40007000000 */
[C---:B------:R-:W-:Y:S01]  /*2250*/  LOP3.LUT R128, R0.reuse, 0x2c, RZ, 0xfc, !PT ;  /* 0x0000002c00807812 */ /* 0x040fe200078efcff */
[----:B------:R-:W-:Y:S01]  /*2260*/  STL [R1+0xf8], R198 ;  /* 0x0000f8c601007387 */ /* 0x000fe20000100800 */
[C---:B------:R-:W-:Y:S02]  /*2270*/  SEL R50, R31.reuse, RZ, !P0 ;  /* 0x000000ff1f327207 */ /* 0x040fe40004000000 */
[----:B------:R-:W-:Y:S02]  /*2280*/  LOP3.LUT R127, R0, 0x2e, RZ, 0xfc, !PT ;  /* 0x0000002e007f7812 */ /* 0x000fe400078efcff */
[C---:B------:R-:W-:Y:S02]  /*2290*/  SEL R249, R31.reuse, RZ, !P1 ;  /* 0x000000ff1ff97207 */ /* 0x040fe40004800000 */
[C---:B------:R-:W-:Y:S02]  /*22a0*/  SEL R248, R31.reuse, RZ, !P3 ;  /* 0x000000ff1ff87207 */ /* 0x040fe40005800000 */
[----:B------:R-:W-:-:S02]  /*22b0*/  SEL R250, R31, RZ, !P4 ;  /* 0x000000ff1ffa7207 */ /* 0x000fc40006000000 */
[----:B------:R-:W-:Y:S01]  /*22c0*/  SEL R25, R31, RZ, !P5 ;  /* 0x000000ff1f197207 */ /* 0x000fe20006800000 */
[----:B------:R-:W-:Y:S01]  /*22d0*/  STL [R1+0xfc], R197 ;  /* 0x0000fcc501007387 */ /* 0x000fe20000100800 */
[----:B------:R-:W-:Y:S02]  /*22e0*/  ISETP.GE.AND P6, PT, R103, R8, PT ;  /* 0x000000086700720c */ /* 0x000fe40003fc6270 */
[C---:B------:R-:W-:Y:S02]  /*22f0*/  LOP3.LUT R126, R0.reuse, 0x10, RZ, 0xfc, !PT ;  /* 0x00000010007e7812 */ /* 0x040fe400078efcff */
[C---:B------:R-:W-:Y:S02]  /*2300*/  LOP3.LUT R125, R0.reuse, 0x12, RZ, 0xfc, !PT ;  /* 0x00000012007d7812 */ /* 0x040fe400078efcff */
[C---:B------:R-:W-:Y:S02]  /*2310*/  LOP3.LUT R124, R0.reuse, 0x30, RZ, 0xfc, !PT ;  /* 0x00000030007c7812 */ /* 0x040fe400078efcff */
[----:B------:R-:W-:-:S02]  /*2320*/  LOP3.LUT R123, R0, 0x32, RZ, 0xfc, !PT ;  /* 0x00000032007b7812 */ /* 0x000fc400078efcff */
[C---:B------:R-:W-:Y:S02]  /*2330*/  LOP3.LUT R122, R0.reuse, 0x14, RZ, 0xfc, !PT ;  /* 0x00000014007a7812 */ /* 0x040fe400078efcff */
[C---:B------:R-:W-:Y:S02]  /*2340*/  LOP3.LUT R121, R0.reuse, 0x16, RZ, 0xfc, !PT ;  /* 0x0000001600797812 */ /* 0x040fe400078efcff */
        /* <DEDUP_REMOVED lines=9> */
[----:B------:R-:W-:Y:S01]  /*23e0*/  LOP3.LUT R111, R0, 0x3e, RZ, 0xfc, !PT ;  /* 0x0000003e006f7812 */ /* 0x000fe200078efcff */
[----:B------:R-:W-:Y:S01]  /*23f0*/  VIADD R55, R8, 0xffffffc0 ;  /* 0xffffffc008377836 */ /* 0x000fe20000000000 */
[-C--:B------:R-:W-:Y:S01]  /*2400*/  ISETP.GE.AND P0, PT, R133, R8.reuse, PT ;  /* 0x000000088500720c */ /* 0x080fe20003f06270 */
[----:B------:R-:W-:Y:S01]  /*2410*/  IMAD R87, R22, UR6, RZ ;  /* 0x0000000616577c24 */ /* 0x000fe2000f8e02ff */
[-C--:B------:R-:W-:Y:S01]  /*2420*/  ISETP.GE.AND P1, PT, R132, R8.reuse, PT ;  /* 0x000000088400720c */ /* 0x080fe20003f26270 */
[----:B------:R-:W-:Y:S01]  /*2430*/  IMAD R86, R36, UR6, RZ ;  /* 0x0000000624567c24 */ /* 0x000fe2000f8e02ff */
[-C--:B------:R-:W-:Y:S01]  /*2440*/  ISETP.GE.AND P3, PT, R131, R8.reuse, PT ;  /* 0x000000088300720c */ /* 0x080fe20003f66270 */
[----:B------:R-:W-:Y:S01]  /*2450*/  IMAD R82, R48, UR6, RZ ;  /* 0x0000000630527c24 */ /* 0x000fe2000f8e02ff */
[-C--:B------:R-:W-:Y:S01]  /*2460*/  ISETP.GE.AND P4, PT, R130, R8.reuse, PT ;  /* 0x000000088200720c */ /* 0x080fe20003f86270 */
[----:B------:R-:W-:Y:S01]  /*2470*/  IMAD R70, R52, UR6, RZ ;  /* 0x0000000634467c24 */ /* 0x000fe2000f8e02ff */
[-C--:B------:R-:W-:Y:S01]  /*2480*/  ISETP.GE.AND P5, PT, R129, R8.reuse, PT ;  /* 0x000000088100720c */ /* 0x080fe20003fa6270 */
[----:B------:R-:W-:Y:S01]  /*2490*/  STL [R1+0x100], R196 ;  /* 0x000100c401007387 */ /* 0x000fe20000100800 */
[----:B------:R-:W-:Y:S01]  /*24a0*/  LEA.HI.X.SX32 R10, R6, UR5, 0x2, P2 ;  /* 0x00000005060a7c11 */ /* 0x000fe200090f16ff */
[----:B------:R-:W-:Y:S01]  /*24b0*/  IMAD R83, R40, UR6, RZ ;  /* 0x0000000628537c24 */ /* 0x000fe2000f8e02ff */
[----:B------:R-:W-:Y:S01]  /*24c0*/  ISETP.GE.AND P2, PT, R110, R8, PT ;  /* 0x000000086e00720c */ /* 0x000fe20003f46270 */
[----:B------:R-:W-:Y:S01]  /*24d0*/  STL [R1+0x104], R195 ;  /* 0x000104c301007387 */ /* 0x000fe20000100800 */
[----:B------:R-:W-:Y:S01]  /*24e0*/  SEL R26, R31, RZ, !P6 ;  /* 0x000000ff1f1a7207 */ /* 0x000fe20007000000 */
[----:B------:R-:W-:Y:S01]  /*24f0*/  IMAD R76, R37, UR6, RZ ;  /* 0x00000006254c7c24 */ /* 0x000fe2000f8e02ff */
[C---:B------:R-:W-:Y:S01]  /*2500*/  SEL R245, R31.reuse, RZ, !P0 ;  /* 0x000000ff1ff57207 */ /* 0x040fe20004000000 */
[----:B------:R-:W-:Y:S01]  /*2510*/  STL [R1+0x108], R194 ;  /* 0x000108c201007387 */ /* 0x000fe20000100800 */
[C---:B------:R-:W-:Y:S01]  /*2520*/  SEL R246, R31.reuse, RZ, !P1 ;  /* 0x000000ff1ff67207 */ /* 0x040fe20004800000 */
[----:B------:R-:W-:Y:S01]  /*2530*/  IMAD R81, R60, UR6, RZ ;  /* 0x000000063c517c24 */ /* 0x000fe2000f8e02ff */
[C---:B------:R-:W-:Y:S01]  /*2540*/  SEL R247, R31.reuse, RZ, !P3 ;  /* 0x000000ff1ff77207 */ /* 0x040fe20005800000 */
[----:B------:R-:W-:Y:S01]  /*2550*/  STL [R1+0x10c], R193 ;  /* 0x00010cc101007387 */ /* 0x000fe20000100800 */
[----:B------:R-:W-:-:S02]  /*2560*/  SEL R27, R31, RZ, !P4 ;  /* 0x000000ff1f1b7207 */ /* 0x000fc40006000000 */
[----:B------:R-:W-:Y:S01]  /*2570*/  LOP3.LUT R2, R2, 0x70, RZ, 0xc0, !PT ;  /* 0x0000007002027812 */ /* 0x000fe200078ec0ff */
[----:B------:R-:W-:Y:S01]  /*2580*/  IMAD R74, R68, UR6, RZ ;  /* 0x00000006444a7c24 */ /* 0x000fe2000f8e02ff */
[----:B------:R-:W-:Y:S01]  /*2590*/  SEL R242, R31, RZ, !P5 ;  /* 0x000000ff1ff27207 */ /* 0x000fe20006800000 */
[----:B------:R-:W-:Y:S01]  /*25a0*/  STL [R1+0x110], R192 ;  /* 0x000110c001007387 */ /* 0x000fe20000100800 */
[-C--:B------:R-:W-:Y:S01]  /*25b0*/  ISETP.GE.AND P6, PT, R128, R8.reuse, PT ;  /* 0x000000088000720c */ /* 0x080fe20003fc6270 */
[----:B------:R-:W-:Y:S01]  /*25c0*/  IMAD.IADD R2, R2, 0x1, R79 ;  /* 0x0000000102027824 */ /* 0x000fe200078e024f */
        /* <DEDUP_REMOVED lines=8> */
[----:B------:R-:W-:Y:S01]  /*2650*/  ISETP.GE.AND P5, PT, R123, R8, PT ;  /* 0x000000087b00720c */ /* 0x000fe20003fa6270 */
[----:B------:R-:W-:Y:S01]  /*2660*/  STL [R1+0x114], R191 ;  /* 0x000114bf01007387 */ /* 0x000fe20000100800 */
[C---:B------:R-:W-:Y:S01]  /*2670*/  SEL R57, R31.reuse, RZ, !P2 ;  /* 0x000000ff1f397207 */ /* 0x040fe20005000000 */
[----:B------:R-:W-:Y:S01]  /*2680*/  ULDC UR4, c[0x0][0x230] ;  /* 0x00008c0000047ab9 */ /* 0x000fe20000000800 */
[----:B--2---:R-:W-:Y:S01]  /*2690*/  ISETP.GE.AND P2, PT, R252, RZ, PT ;  /* 0x000000fffc00720c */ /* 0x004fe20003f46270 */
[----:B------:R-:W-:Y:S01]  /*26a0*/  STL [R1+0x118], R190 ;  /* 0x000118be01007387 */ /* 0x000fe20000100800 */
[----:B------:R-:W-:Y:S01]  /*26b0*/  SEL R243, R31, RZ, !P6 ;  /* 0x000000ff1ff37207 */ /* 0x000fe20007000000 */
[----:B------:R-:W-:Y:S01]  /*26c0*/  IMAD R21, R21, UR6, RZ ;  /* 0x0000000615157c24 */ /* 0x000fe2000f8e02ff */
[C---:B------:R-:W-:Y:S01]  /*26d0*/  SEL R244, R31.reuse, RZ, !P0 ;  /* 0x000000ff1ff47207 */ /* 0x040fe20004000000 */
[----:B------:R-:W-:Y:S01]  /*26e0*/  STL [R1+0x11c], R189 ;  /* 0x00011cbd01007387 */ /* 0x000fe20000100800 */
[C---:B------:R-:W-:Y:S01]  /*26f0*/  SEL R28, R31.reuse, RZ, !P1 ;  /* 0x000000ff1f1c7207 */ /* 0x040fe20004800000 */
[----:B------:R-:W-:Y:S01]  /*2700*/  ULDC UR5, c[0x0][0x230] ;  /* 0x00008c0000057ab9 */ /* 0x000fe20000000800 */
[C---:B------:R-:W-:Y:S01]  /*2710*/  SEL R239, R31.reuse, RZ, !P3 ;  /* 0x000000ff1fef7207 */ /* 0x040fe20005800000 */
[----:B------:R-:W-:Y:S01]  /*2720*/  STL [R1+0x120], R188 ;  /* 0x000120bc01007387 */ /* 0x000fe20000100800 */
[----:B------:R-:W-:-:S02]  /*2730*/  SEL R240, R31, RZ, !P4 ;  /* 0x000000ff1ff07207 */ /* 0x000fc40006000000 */
[----:B------:R-:W-:Y:S01]  /*2740*/  SEL R241, R31, RZ, !P5 ;  /* 0x000000ff1ff17207 */ /* 0x000fe20006800000 */
[----:B------:R-:W-:Y:S01]  /*2750*/  STL [R1+0x124], R187 ;  /* 0x000124bb01007387 */ /* 0x000fe20000100800 */
[-C--:B------:R-:W-:Y:S02]  /*2760*/  ISETP.GE.AND P6, PT, R122, R8.reuse, PT ;  /* 0x000000087a00720c */ /* 0x080fe40003fc6270 */
[-C--:B------:R-:W-:Y:S02]  /*2770*/  ISETP.GE.AND P0, PT, R121, R8.reuse, PT ;  /* 0x000000087900720c */ /* 0x080fe40003f06270 */
[-C--:B------:R-:W-:Y:S02]  /*2780*/  ISETP.GE.AND P1, PT, R120, R8.reuse, PT ;  /* 0x000000087800720c */ /* 0x080fe40003f26270 */
[-C--:B------:R-:W-:Y:S02]  /*2790*/  ISETP.GE.AND P3, PT, R119, R8.reuse, PT ;  /* 0x000000087700720c */ /* 0x080fe40003f66270 */
[----:B------:R-:W-:-:S02]  /*27a0*/  ISETP.GE.AND P4, PT, R118, R8, PT ;  /* 0x000000087600720c */ /* 0x000fc40003f86270 */
[----:B------:R-:W-:Y:S01]  /*27b0*/  ISETP.GE.AND P5, PT, R117, R8, PT ;  /* 0x000000087500720c */ /* 0x000fe20003fa6270 */
[----:B------:R-:W-:Y:S01]  /*27c0*/  STL [R1+0x128], R186 ;  /* 0x000128ba01007387 */ /* 0x000fe20000100800 */
[C---:B------:R-:W-:Y:S02]  /*27d0*/  SEL R29, R31.reuse, RZ, !P6 ;  /* 0x000000ff1f1d7207 */ /* 0x040fe40007000000 */
[C---:B------:R-:W-:Y:S01]  /*27e0*/  SEL R235, R31.reuse, RZ, !P0 ;  /* 0x000000ff1feb7207 */ /* 0x040fe20004000000 */
[----:B------:R-:W-:Y:S01]  /*27f0*/  STL [R1+0x12c], R185 ;  /* 0x00012cb901007387 */ /* 0x000fe20000100800 */
[C---:B------:R-:W-:Y:S02]  /*2800*/  SEL R236, R31.reuse, RZ, !P1 ;  /* 0x000000ff1fec7207 */ /* 0x040fe40004800000 */
[C---:B------:R-:W-:Y:S01]  /*2810*/  SEL R237, R31.reuse, RZ, !P3 ;  /* 0x000000ff1fed7207 */ /* 0x040fe20005800000 */
[----:B------:R-:W-:Y:S01]  /*2820*/  STL [R1+0x130], R184 ;  /* 0x000130b801007387 */ /* 0x000fe20000100800 */
[----:B------:R-:W-:-:S02]  /*2830*/  SEL R30, R31, RZ, !P4 ;  /* 0x000000ff1f1e7207 */ /* 0x000fc40006000000 */
[----:B------:R-:W-:Y:S01]  /*2840*/  SEL R33, R31, RZ, !P5 ;  /* 0x000000ff1f217207 */ /* 0x000fe20006800000 */
[----:B------:R-:W-:Y:S01]  /*2850*/  STL [R1+0x134], R183 ;  /* 0x000134b701007387 */ /* 0x000fe20000100800 */
[-C--:B------:R-:W-:Y:S02]  /*2860*/  ISETP.GE.AND P6, PT, R116, R8.reuse, PT ;  /* 0x000000087400720c */ /* 0x080fe40003fc6270 */
[-C--:B------:R-:W-:Y:S01]  /*2870*/  ISETP.GE.AND P0, PT, R115, R8.reuse, PT ;  /* 0x000000087300720c */ /* 0x080fe20003f06270 */
[----:B------:R-:W-:Y:S01]  /*2880*/  STL [R1+0x138], R182 ;  /* 0x000138b601007387 */ /* 0x000fe20000100800 */
[-C--:B------:R-:W-:Y:S02]  /*2890*/  ISETP.GE.AND P1, PT, R114, R8.reuse, PT ;  /* 0x000000087200720c */ /* 0x080fe40003f26270 */
[-C--:B------:R-:W-:Y:S02]  /*28a0*/  ISETP.GE.AND P3, PT, R113, R8.reuse, PT ;  /* 0x000000087100720c */ /* 0x080fe40003f66270 */
[----:B------:R-:W-:-:S02]  /*28b0*/  ISETP.GE.AND P4, PT, R112, R8, PT ;  /* 0x000000087000720c */ /* 0x000fc40003f86270 */
[----:B------:R-:W-:Y:S01]  /*28c0*/  ISETP.GE.AND P5, PT, R111, R8, PT ;  /* 0x000000086f00720c */ /* 0x000fe20003fa6270 */
[----:B------:R-:W-:Y:S01]  /*28d0*/  IMAD.MOV.U32 R8, RZ, RZ, R35 ;  /* 0x000000ffff087224 */ /* 0x000fe200078e0023 */
[----:B------:R-:W-:Y:S01]  /*28e0*/  STL [R1+0x13c], R181 ;  /* 0x00013cb501007387 */ /* 0x000fe20000100800 */
[----:B------:R-:W-:-:S03]  /*28f0*/  SEL R34, R31, RZ, !P6 ;  /* 0x000000ff1f227207 */ /* 0x000fc60007000000 */
[----:B------:R-:W-:Y:S01]  /*2900*/  STL [R1+0x140], R180 ;  /* 0x000140b401007387 */ /* 0x000fe20000100800 */
[----:B------:R-:W-:Y:S01]  /*2910*/  ISETP.NE.AND P6, PT, R140, RZ, PT ;  /* 0x000000ff8c00720c */ /* 0x000fe20003fc5270 */
[----:B------:R-:W-:Y:S01]  /*2920*/  @!P2 IMAD.MOV R8, RZ, RZ, -R8 ;  /* 0x000000ffff08a224 */ /* 0x000fe200078e0a08 */
[----:B------:R-:W-:Y:S01]  /*2930*/  SEL R232, R31, RZ, !P1 ;  /* 0x000000ff1fe87207 */ /* 0x000fe20004800000 */
[----:B------:R-:W-:Y:S01]  /*2940*/  STL [R1+0x144], R179 ;  /* 0x000144b301007387 */ /* 0x000fe20000100800 */
[----:B------:R-:W-:Y:S02]  /*2950*/  ISETP.GE.AND P1, PT, R0, R55, PT ;  /* 0x000000370000720c */ /* 0x000fe40003f26270 */
[----:B------:R-:W-:Y:S01]  /*2960*/  LEA R36, P2, R87, R54, 0x2 ;  /* 0x0000003657247211 */ /* 0x000fe200078410ff */
[----:B------:R-:W-:Y:S01]  /*2970*/  STL [R1+0x148], R178 ;  /* 0x000148b201007387 */ /* 0x000fe20000100800 */
[----:B------:R-:W-:-:S03]  /*2980*/  SEL R231, R31, RZ, !P0 ;  /* 0x000000ff1fe77207 */ /* 0x000fc60004000000 */
[----:B------:R-:W-:Y:S01]  /*2990*/  STL [R1+0x14c], R176 ;  /* 0x00014cb001007387 */ /* 0x000fe20000100800 */
[----:B------:R-:W-:-:S03]  /*29a0*/  SEL R14, R31, RZ, !P3 ;  /* 0x000000ff1f0e7207 */ /* 0x000fc60005800000 */
[----:B------:R-:W-:Y:S01]  /*29b0*/  STL [R1+0x150], R177 ;  /* 0x000150b101007387 */ /* 0x000fe20000100800 */
[----:B------:R-:W-:-:S03]  /*29c0*/  SEL R4, R31, RZ, !P4 ;  /* 0x000000ff1f047207 */ /* 0x000fc60006000000 */
[----:B------:R-:W-:Y:S01]  /*29d0*/  STL [R1+0x154], R141 ;  /* 0x0001548d01007387 */ /* 0x000fe20000100800 */
[----:B------:R-:W-:Y:S02]  /*29e0*/  SEL R31, R31, RZ, !P5 ;  /* 0x000000ff1f1f7207 */ /* 0x000fe40006800000 */
[----:B------:R-:W-:Y:S01]  /*29f0*/  LEA.HI.X.SX32 R37, R87, R10, 0x2, P2 ;  /* 0x0000000a57257211 */ /* 0x000fe200010f16ff */
[----:B------:R-:W-:Y:S01]  /*2a00*/  STL [R1+0x158], R6 ;  /* 0x0001580601007387 */ /* 0x000fe20000100800 */
[----:B------:R-:W-:Y:S02]  /*2a10*/  SEL R229, RZ, 0x4, P1 ;  /* 0x00000004ffe57807 */ /* 0x000fe40000800000 */
[-C--:B------:R-:W-:Y:S01]  /*2a20*/  ISETP.GE.AND P3, PT, R134, R55.reuse, PT ;  /* 0x000000378600720c */ /* 0x080fe20003f66270 */
[----:B------:R-:W-:Y:S01]  /*2a30*/  STL [R1+0x15c], R252 ;  /* 0x00015cfc01007387 */ /* 0x000fe20000100800 */
[-C--:B------:R-:W-:Y:S02]  /*2a40*/  LEA R52, P5, R82, R54.reuse, 0x2 ;  /* 0x0000003652347211 */ /* 0x080fe400078a10ff */
[----:B------:R-:W-:Y:S01]  /*2a50*/  LEA R96, P2, R70, R54, 0x2 ;  /* 0x0000003646607211 */ /* 0x000fe200078410ff */
[----:B------:R-:W-:Y:S01]  /*2a60*/  STL [R1+0xdc], R87 ;  /* 0x0000dc5701007387 */ /* 0x000fe20000100800 */
[----:B------:R-:W-:-:S03]  /*2a70*/  ISETP.GE.AND P1, PT, R105, R55, PT ;  /* 0x000000376900720c */ /* 0x000fc60003f26270 */
[----:B------:R-:W-:Y:S01]  /*2a80*/  STL [R1+0xd8], R86 ;  /* 0x0000d85601007387 */ /* 0x000fe20000100800 */
[----:B------:R-:W-:-:S03]  /*2a90*/  LEA.HI.X.SX32 R53, R82, R10, 0x2, P5 ;  /* 0x0000000a52357211 */ /* 0x000fc600028f16ff */
[----:B------:R-:W-:Y:S01]  /*2aa0*/  STL [R1+0xd4], R83 ;  /* 0x0000d45301007387 */ /* 0x000fe20000100800 */
[----:B------:R-:W-:Y:S02]  /*2ab0*/  LEA.HI.X.SX32 R97, R70, R10, 0x2, P2 ;  /* 0x0000000a46617211 */ /* 0x000fe400010f16ff */
[----:B------:R-:W-:Y:S01]  /*2ac0*/  SEL R230, RZ, 0x4, P3 ;  /* 0x00000004ffe67807 */ /* 0x000fe20001800000 */
[----:B------:R-:W-:Y:S01]  /*2ad0*/  STL [R1+0xd0], R82 ;  /* 0x0000d05201007387 */ /* 0x000fe20000100800 */
[----:B------:R-:W-:Y:S02]  /*2ae0*/  SEL R224, RZ, 0x4, P1 ;  /* 0x00000004ffe07807 */ /* 0x000fe40000800000 */
[-C--:B------:R-:W-:Y:S01]  /*2af0*/  ISETP.GE.AND P3, PT, R104, R55.reuse, PT ;  /* 0x000000376800720c */ /* 0x080fe20003f66270 */
[----:B------:R1:W-:Y:S01]  /*2b00*/  STL [R1+0xcc], R70 ;  /* 0x0000cc4601007387 */ /* 0x0003e20000100800 */
[----:B------:R-:W-:Y:S02]  /*2b10*/  ISETP.GE.AND P1, PT, R130, R55, PT ;  /* 0x000000378200720c */ /* 0x000fe40003f26270 */
[----:B------:R-:W-:Y:S01]  /*2b20*/  @!P6 LOP3.LUT R8, RZ, R140, RZ, 0x33, !PT ;  /* 0x0000008cff08e212 */ /* 0x000fe200078e33ff */
[----:B------:R-:W-:Y:S01]  /*2b30*/  IMAD R79, R64, UR6, RZ ;  /* 0x00000006404f7c24 */ /* 0x000fe2000f8e02ff */
[----:B------:R-:W-:-:S02]  /*2b40*/  LEA R98, P6, R86, R54, 0x2 ;  /* 0x0000003656627211 */ /* 0x000fc400078c10ff */
[-C--:B------:R-:W-:Y:S02]  /*2b50*/  LEA R68, P4, R83, R54.reuse, 0x2 ;  /* 0x0000003653447211 */ /* 0x080fe400078810ff */
[C---:B-1----:R-:W-:Y:S02]  /*2b60*/  LEA R70, P5, R81.reuse, R54, 0x2 ;  /* 0x0000003651467211 */ /* 0x042fe400078a10ff */
[----:B------:R-:W-:Y:S02]  /*2b70*/  SEL R223, RZ, 0x4, P3 ;  /* 0x00000004ffdf7807 */ /* 0x000fe40001800000 */
[----:B------:R-:W-:Y:S02]  /*2b80*/  LEA.HI.X.SX32 R71, R81, R10, 0x2, P5 ;  /* 0x0000000a51477211 */ /* 0x000fe400028f16ff */
[----:B------:R-:W-:Y:S02]  /*2b90*/  SEL R218, RZ, 0x4, P1 ;  /* 0x00000004ffda7807 */ /* 0x000fe40000800000 */
[----:B------:R-:W-:-:S02]  /*2ba0*/  LEA R64, P5, R76, R54, 0x2 ;  /* 0x000000364c407211 */ /* 0x000fc400078a10ff */
[-C--:B------:R-:W-:Y:S02]  /*2bb0*/  ISETP.GE.AND P3, PT, R129, R55.reuse, PT ;  /* 0x000000378100720c */ /* 0x080fe40003f66270 */
[----:B------:R-:W-:Y:S02]  /*2bc0*/  ISETP.GE.AND P1, PT, R124, R55, PT ;  /* 0x000000377c00720c */ /* 0x000fe40003f26270 */
[-C--:B------:R-:W-:Y:S02]  /*2bd0*/  LEA.HI.X.SX32 R99, R86, R10.reuse, 0x2, P6 ;  /* 0x0000000a56637211 */ /* 0x080fe400030f16ff */
[----:B------:R-:W-:Y:S02]  /*2be0*/  LEA.HI.X.SX32 R69, R83, R10, 0x2, P4 ;  /* 0x0000000a53457211 */ /* 0x000fe400020f16ff */
[-C--:B------:R-:W-:Y:S02]  /*2bf0*/  LEA R94, P6, R85, R54.reuse, 0x2 ;  /* 0x00000036555e7211 */ /* 0x080fe400078c10ff */
[----:B------:R-:W-:-:S02]  /*2c00*/  LEA R82, P4, R84, R54, 0x2 ;  /* 0x0000003654527211 */ /* 0x000fc400078810ff */
[----:B------:R-:W-:Y:S02]  /*2c10*/  LEA R40, P2, R80, R54, 0x2 ;  /* 0x0000003650287211 */ /* 0x000fe400078410ff */
[----:B------:R-:W-:Y:S02]  /*2c20*/  LEA.HI.X.SX32 R65, R76, R10, 0x2, P5 ;  /* 0x0000000a4c417211 */ /* 0x000fe400028f16ff */
[----:B------:R-:W-:Y:S02]  /*2c30*/  SEL R217, RZ, 0x4, P3 ;  /* 0x00000004ffd97807 */ /* 0x000fe40001800000 */
[----:B------:R-:W-:Y:S02]  /*2c40*/  SEL R212, RZ, 0x4, P1 ;  /* 0x00000004ffd47807 */ /* 0x000fe40000800000 */
[-C--:B------:R-:W-:Y:S02]  /*2c50*/  ISETP.GE.AND P5, PT, R108, R55.reuse, PT ;  /* 0x000000376c00720c */ /* 0x080fe40003fa6270 */
[----:B------:R-:W-:-:S02]  /*2c60*/  ISETP.GE.AND P3, PT, R123, R55, PT ;  /* 0x000000377b00720c */ /* 0x000fc40003f66270 */
[----:B------:R-:W-:Y:S02]  /*2c70*/  ISETP.GE.AND P1, PT, R118, R55, PT ;  /* 0x000000377600720c */ /* 0x000fe40003f26270 */
[-C--:B------:R-:W-:Y:S02]  /*2c80*/  LEA.HI.X.SX32 R95, R85, R10.reuse, 0x2, P6 ;  /* 0x0000000a555f7211 */ /* 0x080fe400030f16ff */
[-C--:B------:R-:W-:Y:S02]  /*2c90*/  LEA.HI.X.SX32 R83, R84, R10.reuse, 0x2, P4 ;  /* 0x0000000a54537211 */ /* 0x080fe400020f16ff */
[----:B------:R-:W-:Y:S01]  /*2ca0*/  LEA.HI.X.SX32 R41, R80, R10, 0x2, P2 ;  /* 0x0000000a50297211 */ /* 0x000fe200010f16ff */
[----:B------:R-:W-:Y:S01]  /*2cb0*/  UIADD3 UR4, UR4, -0x80, URZ ;  /* 0xffffff8004047890 */ /* 0x000fe2000fffe03f */
[-C--:B------:R-:W-:Y:S02]  /*2cc0*/  LEA R92, P6, R79, R54.reuse, 0x2 ;  /* 0x000000364f5c7211 */ /* 0x080fe400078c10ff */
[----:B------:R-:W-:-:S02]  /*2cd0*/  LEA R66, P4, R78, R54, 0x2 ;  /* 0x000000364e427211 */ /* 0x000fc400078810ff */
[----:B------:R-:W-:Y:S02]  /*2ce0*/  LEA R48, P2, R74, R54, 0x2 ;  /* 0x000000364a307211 */ /* 0x000fe400078410ff */
[----:B------:R-:W-:Y:S02]  /*2cf0*/  SEL R227, RZ, 0x4, P5 ;  /* 0x00000004ffe37807 */ /* 0x000fe40002800000 */
[----:B------:R-:W-:Y:S02]  /*2d00*/  SEL R211, RZ, 0x4, P3 ;  /* 0x00000004ffd37807 */ /* 0x000fe40001800000 */
[----:B------:R-:W-:Y:S02]  /*2d10*/  SEL R204, RZ, 0x4, P1 ;  /* 0x00000004ffcc7807 */ /* 0x000fe40000800000 */
[-C--:B------:R-:W-:Y:S02]  /*2d20*/  ISETP.GE.AND P5, PT, R133, R55.reuse, PT ;  /* 0x000000378500720c */ /* 0x080fe40003fa6270 */
[----:B------:R-:W-:-:S02]  /*2d30*/  ISETP.GE.AND P3, PT, R117, R55, PT ;  /* 0x000000377500720c */ /* 0x000fc40003f66270 */
[-C--:B------:R-:W-:Y:S02]  /*2d40*/  ISETP.GE.AND P1, PT, R112, R55.reuse, PT ;  /* 0x000000377000720c */ /* 0x080fe40003f26270 */
[-C--:B------:R-:W-:Y:S02]  /*2d50*/  LEA.HI.X.SX32 R93, R79, R10.reuse, 0x2, P6 ;  /* 0x0000000a4f5d7211 */ /* 0x080fe400030f16ff */
[-C--:B------:R-:W-:Y:S02]  /*2d60*/  LEA.HI.X.SX32 R67, R78, R10.reuse, 0x2, P4 ;  /* 0x0000000a4e437211 */ /* 0x080fe400020f16ff */
[----:B------:R-:W-:Y:S02]  /*2d70*/  LEA.HI.X.SX32 R49, R74, R10, 0x2, P2 ;  /* 0x0000000a4a317211 */ /* 0x000fe400010f16ff */
[-C--:B------:R-:W-:Y:S02]  /*2d80*/  ISETP.GE.AND P6, PT, R109, R55.reuse, PT ;  /* 0x000000376d00720c */ /* 0x080fe40003fc6270 */
[----:B------:R-:W-:-:S02]  /*2d90*/  ISETP.GE.AND P2, PT, R107, R55, PT ;  /* 0x000000376b00720c */ /* 0x000fc40003f46270 */
[-C--:B------:R-:W-:Y:S02]  /*2da0*/  ISETP.GE.AND P4, PT, R106, R55.reuse, PT ;  /* 0x000000376a00720c */ /* 0x080fe40003f86270 */
[----:B------:R-:W-:Y:S02]  /*2db0*/  SEL R221, RZ, 0x4, P5 ;  /* 0x00000004ffdd7807 */ /* 0x000fe40002800000 */
[----:B------:R-:W-:Y:S02]  /*2dc0*/  SEL R175, RZ, 0x4, P3 ;  /* 0x00000004ffaf7807 */ /* 0x000fe40001800000 */
[----:B------:R-:W-:Y:S02]  /*2dd0*/  SEL R101, RZ, 0x4, P1 ;  /* 0x00000004ff657807 */ /* 0x000fe40000800000 */
[-C--:B------:R-:W-:Y:S02]  /*2de0*/  ISETP.GE.AND P5, PT, R127, R55.reuse, PT ;  /* 0x000000377f00720c */ /* 0x080fe40003fa6270 */
[----:B------:R-:W-:-:S02]  /*2df0*/  ISETP.GE.AND P3, PT, R111, R55, PT ;  /* 0x000000376f00720c */ /* 0x000fc40003f66270 */
[----:B------:R-:W-:Y:S02]  /*2e00*/  ISETP.GE.AND P1, PT, R0, UR4, PT ;  /* 0x0000000400007c0c */ /* 0x000fe4000bf26270 */
[----:B------:R-:W-:Y:S02]  /*2e10*/  SEL R228, RZ, 0x4, P6 ;  /* 0x00000004ffe47807 */ /* 0x000fe40003000000 */
[----:B------:R-:W-:Y:S02]  /*2e20*/  SEL R226, RZ, 0x4, P2 ;  /* 0x00000004ffe27807 */ /* 0x000fe40001000000 */
[----:B------:R-:W-:Y:S02]  /*2e30*/  SEL R225, RZ, 0x4, P4 ;  /* 0x00000004ffe17807 */ /* 0x000fe40002000000 */
[-C--:B------:R-:W-:Y:S02]  /*2e40*/  ISETP.GE.AND P6, PT, R103, R55.reuse, PT ;  /* 0x000000376700720c */ /* 0x080fe40003fc6270 */
[----:B------:R-:W-:-:S02]  /*2e50*/  ISETP.GE.AND P2, PT, R132, R55, PT ;  /* 0x000000378400720c */ /* 0x000fc40003f46270 */
[-C--:B------:R-:W-:Y:S02]  /*2e60*/  ISETP.GE.AND P4, PT, R131, R55.reuse, PT ;  /* 0x000000378300720c */ /* 0x080fe40003f86270 */
[----:B------:R-:W-:Y:S02]  /*2e70*/  SEL R215, RZ, 0x4, P5 ;  /* 0x00000004ffd77807 */ /* 0x000fe40002800000 */
[----:B------:R-:W-:Y:S02]  /*2e80*/  SEL R35, RZ, 0x4, P3 ;  /* 0x00000004ff237807 */ /* 0x000fe40001800000 */
[----:B------:R-:W-:Y:S02]  /*2e90*/  SEL R167, RZ, 0x4, P1 ;  /* 0x00000004ffa77807 */ /* 0x000fe40000800000 */
[----:B------:R-:W-:Y:S02]  /*2ea0*/  ISETP.GE.AND P5, PT, R121, R55, PT ;  /* 0x000000377900720c */ /* 0x000fe40003fa6270 */
[----:B------:R-:W-:-:S02]  /*2eb0*/  ISETP.GE.AND P3, PT, R134, UR4, PT ;  /* 0x0000000486007c0c */ /* 0x000fc4000bf66270 */
        /* <DEDUP_REMOVED lines=13> */
[-C--:B------:R-:W-:Y:S02]  /*2f90*/  ISETP.GE.AND P0, PT, R110, R55.reuse, PT ;  /* 0x000000376e00720c */ /* 0x080fe40003f06270 */
[----:B------:R-:W-:Y:S02]  /*2fa0*/  SEL R216, RZ, 0x4, P6 ;  /* 0x00000004ffd87807 */ /* 0x000fe40003000000 */
[----:B------:R-:W-:Y:S02]  /*2fb0*/  SEL R214, RZ, 0x4, P2 ;  /* 0x00000004ffd67807 */ /* 0x000fe40001000000 */
[----:B------:R-:W-:Y:S02]  /*2fc0*/  SEL R213, RZ, 0x4, P4 ;  /* 0x00000004ffd57807 */ /* 0x000fe40002000000 */
[----:B------:R-:W-:-:S02]  /*2fd0*/  ISETP.GE.AND P6, PT, R122, R55, PT ;  /* 0x000000377a00720c */ /* 0x000fc40003fc6270 */
[-C--:B------:R-:W-:Y:S02]  /*2fe0*/  ISETP.GE.AND P2, PT, R120, R55.reuse, PT ;  /* 0x000000377800720c */ /* 0x080fe40003f46270 */
[----:B------:R-:W-:Y:S02]  /*2ff0*/  ISETP.GE.AND P4, PT, R119, R55, PT ;  /* 0x000000377700720c */ /* 0x000fe40003f86270 */
[----:B------:R-:W-:Y:S02]  /*3000*/  SEL R172, RZ, 0x4, P5 ;  /* 0x00000004ffac7807 */ /* 0x000fe40002800000 */
[----:B------:R-:W-:Y:S02]  /*3010*/  SEL R171, RZ, 0x4, P3 ;  /* 0x00000004ffab7807 */ /* 0x000fe40001800000 */
[----:B------:R-:W-:Y:S02]  /*3020*/  SEL R203, RZ, 0x4, P1 ;  /* 0x00000004ffcb7807 */ /* 0x000fe40000800000 */
[----:B------:R-:W-:-:S02]  /*3030*/  ISETP.GT.AND P5, PT, R7, 0x7f, PT ;  /* 0x0000007f0700780c */ /* 0x000fc40003fa4270 */
[----:B------:R-:W-:Y:S02]  /*3040*/  SEL R22, RZ, 0x4, P0 ;  /* 0x00000004ff167807 */ /* 0x000fe40000000000 */
[----:B------:R-:W-:Y:S02]  /*3050*/  ISETP.GE.AND P3, PT, R104, UR4, PT ;  /* 0x0000000468007c0c */ /* 0x000fe4000bf66270 */
[----:B------:R-:W-:Y:S02]  /*3060*/  ISETP.GE.AND P1, PT, R133, UR4, PT ;  /* 0x0000000485007c0c */ /* 0x000fe4000bf26270 */
[----:B------:R-:W-:Y:S02]  /*3070*/  SEL R210, RZ, 0x4, P6 ;  /* 0x00000004ffd27807 */ /* 0x000fe40003000000 */
[----:B------:R-:W-:Y:S02]  /*3080*/  SEL R208, RZ, 0x4, P2 ;  /* 0x00000004ffd07807 */ /* 0x000fe40001000000 */
[----:B------:R-:W-:-:S02]  /*3090*/  SEL R206, RZ, 0x4, P4 ;  /* 0x00000004ffce7807 */ /* 0x000fc40002000000 */
[-C--:B------:R-:W-:Y:S02]  /*30a0*/  ISETP.GE.AND P6, PT, R116, R55.reuse, PT ;  /* 0x000000377400720c */ /* 0x080fe40003fc6270 */
[-C--:B------:R-:W-:Y:S02]  /*30b0*/  ISETP.GE.AND P2, PT, R114, R55.reuse, PT ;  /* 0x000000377200720c */ /* 0x080fe40003f46270 */
[----:B------:R-:W-:Y:S02]  /*30c0*/  ISETP.GE.AND P4, PT, R113, R55, PT ;  /* 0x000000377100720c */ /* 0x000fe40003f86270 */
[----:B------:R-:W-:Y:S02]  /*30d0*/  SEL R22, R22, RZ, P5 ;  /* 0x000000ff16167207 */ /* 0x000fe40002800000 */
[----:B------:R-:W-:Y:S02]  /*30e0*/  SEL R205, RZ, 0x4, P3 ;  /* 0x00000004ffcd7807 */ /* 0x000fe40001800000 */
[----:B------:R-:W-:-:S02]  /*30f0*/  SEL R251, RZ, 0x4, P1 ;  /* 0x00000004fffb7807 */ /* 0x000fc40000800000 */
[----:B------:R-:W-:Y:S02]  /*3100*/  ISETP.GE.AND P3, PT, R132, UR4, PT ;  /* 0x0000000484007c0c */ /* 0x000fe4000bf66270 */
[----:B------:R-:W-:Y:S02]  /*3110*/  ISETP.GE.AND P1, PT, R130, UR4, PT ;  /* 0x0000000482007c0c */ /* 0x000fe4000bf26270 */
[----:B------:R-:W-:Y:S02]  /*3120*/  SEL R173, RZ, 0x4, P6 ;  /* 0x00000004ffad7807 */ /* 0x000fe40003000000 */
[----:B------:R-:W-:Y:S02]  /*3130*/  SEL R102, RZ, 0x4, P2 ;  /* 0x00000004ff667807 */ /* 0x000fe40001000000 */
[----:B------:R-:W-:Y:S02]  /*3140*/  SEL R169, RZ, 0x4, P4 ;  /* 0x00000004ffa97807 */ /* 0x000fe40002000000 */
[----:B------:R-:W-:-:S02]  /*3150*/  ISETP.NE.U32.AND P2, PT, R22, RZ, PT ;  /* 0x000000ff1600720c */ /* 0x000fc40003f45070 */
[----:B------:R-:W-:Y:S02]  /*3160*/  SEL R22, RZ, 0x4, P3 ;  /* 0x00000004ff167807 */ /* 0x000fe40001800000 */
[----:B------:R-:W-:Y:S02]  /*3170*/  SEL R89, RZ, 0x4, P1 ;  /* 0x00000004ff597807 */ /* 0x000fe40000800000 */
[----:B------:R-:W-:Y:S02]  /*3180*/  ISETP.GE.AND P3, PT, R129, UR4, PT ;  /* 0x0000000481007c0c */ /* 0x000fe4000bf66270 */
[----:B------:R-:W-:Y:S02]  /*3190*/  ISETP.GE.AND P1, PT, R127, UR4, PT ;  /* 0x000000047f007c0c */ /* 0x000fe4000bf26270 */
[----:B------:R-:W-:Y:S02]  /*31a0*/  SEL R229, R229, RZ, P5 ;  /* 0x000000ffe5e57207 */ /* 0x000fe40002800000 */
[----:B------:R-:W-:-:S02]  /*31b0*/  SEL R230, R230, RZ, P5 ;  /* 0x000000ffe6e67207 */ /* 0x000fc40002800000 */
[----:B------:R-:W-:Y:S02]  /*31c0*/  SEL R228, R228, RZ, P5 ;  /* 0x000000ffe4e47207 */ /* 0x000fe40002800000 */
[----:B------:R-:W-:Y:S02]  /*31d0*/  SEL R227, R227, RZ, P5 ;  /* 0x000000ffe3e37207 */ /* 0x000fe40002800000 */
[----:B------:R-:W-:Y:S02]  /*31e0*/  SEL R226, R226, RZ, P5 ;  /* 0x000000ffe2e27207 */ /* 0x000fe40002800000 */
[----:B------:R-:W-:Y:S02]  /*31f0*/  SEL R225, R225, RZ, P5 ;  /* 0x000000ffe1e17207 */ /* 0x000fe40002800000 */
        /* <DEDUP_REMOVED lines=26> */
[----:B------:R-:W-:Y:S02]  /*33a0*/  ISETP.GE.AND P5, PT, R109, UR4, PT ;  /* 0x000000046d007c0c */ /* 0x000fe4000bfa6270 */
[----:B------:R-:W-:Y:S02]  /*33b0*/  SEL R88, RZ, 0x4, P3 ;  /* 0x00000004ff587807 */ /* 0x000fe40001800000 */
[----:B------:R-:W-:Y:S01]  /*33c0*/  SEL R86, RZ, 0x4, P1 ;  /* 0x00000004ff567807 */ /* 0x000fe20000800000 */
[----:B------:R1:W-:Y:S01]  /*33d0*/  STL [R1+0xc8], R85 ;  /* 0x0000c85501007387 */ /* 0x0003e20000100800 */
[----:B------:R-:W-:Y:S02]  /*33e0*/  ISETP.GE.AND P3, PT, R126, UR4, PT ;  /* 0x000000047e007c0c */ /* 0x000fe4000bf66270 */
[----:B------:R-:W-:Y:S01]  /*33f0*/  ISETP.GE.AND P1, PT, R124, UR4, PT ;  /* 0x000000047c007c0c */ /* 0x000fe2000bf26270 */
[----:B------:R-:W-:Y:S01]  /*3400*/  STL [R1+0xc4], R84 ;  /* 0x0000c45401007387 */ /* 0x000fe20000100800 */
[----:B------:R-:W-:-:S02]  /*3410*/  SEL R168, RZ, 0x4, P5 ;  /* 0x00000004ffa87807 */ /* 0x000fc40002800000 */
[----:B------:R-:W-:Y:S01]  /*3420*/  ISETP.GE.AND P5, PT, R106, UR4, PT ;  /* 0x000000046a007c0c */ /* 0x000fe2000bfa6270 */
[----:B------:R2:W-:Y:S01]  /*3430*/  STL [R1+0xc0], R81 ;  /* 0x0000c05101007387 */ /* 0x0005e20000100800 */
[----:B------:R-:W-:Y:S01]  /*3440*/  IMAD R6, R72, UR6, RZ ;  /* 0x0000000648067c24 */ /* 0x000fe2000f8e02ff */
[----:B-1----:R-:W-:Y:S02]  /*3450*/  SEL R85, RZ, 0x4, P3 ;  /* 0x00000004ff557807 */ /* 0x002fe40001800000 */
[----:B------:R1:W-:Y:S01]  /*3460*/  STL [R1+0xbc], R80 ;  /* 0x0000bc5001007387 */ /* 0x0003e20000100800 */
[----:B------:R-:W-:Y:S02]  /*3470*/  ISETP.GE.AND P3, PT, R123, UR4, PT ;  /* 0x000000047b007c0c */ /* 0x000fe4000bf66270 */
[----:B------:R-:W-:Y:S01]  /*3480*/  SEL R174, RZ, 0x4, P5 ;  /* 0x00000004ffae7807 */ /* 0x000fe20002800000 */
[----:B------:R-:W-:Y:S01]  /*3490*/  STL [R1+0xb8], R79 ;  /* 0x0000b84f01007387 */ /* 0x000fe20000100800 */
[----:B--2---:R-:W-:-:S02]  /*34a0*/  SEL R81, RZ, 0x4, P1 ;  /* 0x00000004ff517807 */ /* 0x004fc40000800000 */
[----:B------:R-:W-:Y:S01]  /*34b0*/  ISETP.GE.AND P1, PT, R121, UR4, PT ;  /* 0x0000000479007c0c */ /* 0x000fe2000bf26270 */
[----:B------:R-:W-:Y:S01]  /*34c0*/  STL [R1+0xb4], R78 ;  /* 0x0000b44e01007387 */ /* 0x000fe20000100800 */
[----:B------:R-:W-:Y:S02]  /*34d0*/  ISETP.GE.AND P5, PT, R103, UR4, PT ;  /* 0x0000000467007c0c */ /* 0x000fe4000bfa6270 */
[----:B-1----:R-:W-:Y:S01]  /*34e0*/  SEL R80, RZ, 0x4, P3 ;  /* 0x00000004ff507807 */ /* 0x002fe20001800000 */
[----:B------:R1:W-:Y:S01]  /*34f0*/  STL [R1+0xb0], R76 ;  /* 0x0000b04c01007387 */ /* 0x0003e20000100800 */
[----:B------:R-:W-:Y:S02]  /*3500*/  LEA R90, P6, R6, R54, 0x2 ;  /* 0x00000036065a7211 */ /* 0x000fe400078c10ff */
[----:B------:R-:W-:Y:S01]  /*3510*/  ISETP.GE.AND P3, PT, R120, UR4, PT ;  /* 0x0000000478007c0c */ /* 0x000fe2000bf66270 */
[----:B------:R-:W-:Y:S01]  /*3520*/  STL [R1+0x160], R140 ;  /* 0x0001608c01007387 */ /* 0x000fe20000100800 */
[----:B------:R-:W-:-:S02]  /*3530*/  SEL R207, RZ, 0x4, P5 ;  /* 0x00000004ffcf7807 */ /* 0x000fc40002800000 */
[----:B------:R-:W-:Y:S02]  /*3540*/  ISETP.GE.AND P5, PT, R131, UR4, PT ;  /* 0x0000000483007c0c */ /* 0x000fe4000bfa6270 */
[----:B-1----:R-:W-:Y:S02]  /*3550*/  SEL R76, RZ, 0x4, P1 ;  /* 0x00000004ff4c7807 */ /* 0x002fe40000800000 */
[----:B------:R-:W-:Y:S01]  /*3560*/  ISETP.GE.AND P1, PT, R118, UR4, PT ;  /* 0x0000000476007c0c */ /* 0x000fe2000bf26270 */
[----:B------:R-:W-:Y:S01]  /*3570*/  STL [R1+0xac], R74 ;  /* 0x0000ac4a01007387 */ /* 0x000fe20000100800 */
[----:B------:R-:W-:Y:S02]  /*3580*/  LEA.HI.X.SX32 R91, R6, R10, 0x2, P6 ;  /* 0x0000000a065b7211 */ /* 0x000fe400030f16ff */
[----:B------:R-:W-:Y:S01]  /*3590*/  SEL R75, RZ, 0x4, P3 ;  /* 0x00000004ff4b7807 */ /* 0x000fe20001800000 */
[----:B------:R1:W-:Y:S01]  /*35a0*/  STL [R1+0xa8], R6 ;  /* 0x0000a80601007387 */ /* 0x0003e20000100800 */
[----:B------:R-:W-:-:S02]  /*35b0*/  SEL R61, RZ, 0x4, P1 ;  /* 0x00000004ff3d7807 */ /* 0x000fc40000800000 */
[----:B------:R-:W-:Y:S02]  /*35c0*/  ISETP.GE.AND P3, PT, R117, UR4, PT ;  /* 0x0000000475007c0c */ /* 0x000fe4000bf66270 */
[----:B------:R-:W-:Y:S02]  /*35d0*/  ISETP.GE.AND P1, PT, R115, UR4, PT ;  /* 0x0000000473007c0c */ /* 0x000fe4000bf26270 */
[----:B------:R-:W-:Y:S01]  /*35e0*/  SEL R100, RZ, 0x4, P5 ;  /* 0x00000004ff647807 */ /* 0x000fe20002800000 */
[----:B-1----:R-:W-:Y:S01]  /*35f0*/  IMAD R6, R20, UR6, RZ ;  /* 0x0000000614067c24 */ /* 0x002fe2000f8e02ff */
[----:B------:R-:W-:Y:S02]  /*3600*/  ISETP.GE.AND P5, PT, R128, UR4, PT ;  /* 0x0000000480007c0c */ /* 0x000fe4000bfa6270 */
[----:B------:R-:W-:Y:S02]  /*3610*/  SEL R72, RZ, 0x4, P3 ;  /* 0x00000004ff487807 */ /* 0x000fe40001800000 */
[----:B------:R-:W-:-:S02]  /*3620*/  SEL R60, RZ, 0x4, P1 ;  /* 0x00000004ff3c7807 */ /* 0x000fc40000800000 */
[----:B------:R-:W-:Y:S02]  /*3630*/  ISETP.GT.AND P3, PT, R7, 0xbf, PT ;  /* 0x000000bf0700780c */ /* 0x000fe40003f64270 */
[C---:B------:R-:W-:Y:S02]  /*3640*/  LEA R62, P1, R6.reuse, R54, 0x2 ;  /* 0x00000036063e7211 */ /* 0x040fe400078210ff */
[----:B------:R-:W-:Y:S01]  /*3650*/  SEL R87, RZ, 0x4, P5 ;  /* 0x00000004ff577807 */ /* 0x000fe20002800000 */
[----:B------:R-:W-:Y:S01]  /*3660*/  STL [R1+0xa4], R21 ;  /* 0x0000a41501007387 */ /* 0x000fe20000100800 */
[----:B------:R-:W-:Y:S02]  /*3670*/  ISETP.GE.AND P5, PT, R125, UR4, PT ;  /* 0x000000047d007c0c */ /* 0x000fe4000bfa6270 */
[----:B------:R-:W-:Y:S01]  /*3680*/  LEA.HI.X.SX32 R63, R6, R10, 0x2, P1 ;  /* 0x0000000a063f7211 */ /* 0x000fe200008f16ff */
[----:B------:R1:W-:Y:S01]  /*3690*/  STL [R1+0xa0], R6 ;  /* 0x0000a00601007387 */ /* 0x0003e20000100800 */
[----:B------:R-:W-:-:S02]  /*36a0*/  SEL R88, R88, RZ, P3 ;  /* 0x000000ff58587207 */ /* 0x000fc40001800000 */
[----:B------:R-:W-:Y:S02]  /*36b0*/  SEL R84, RZ, 0x4, P5 ;  /* 0x00000004ff547807 */ /* 0x000fe40002800000 */
[----:B------:R-:W-:Y:S01]  /*36c0*/  ISETP.GE.AND P5, PT, R122, UR4, PT ;  /* 0x000000047a007c0c */ /* 0x000fe2000bfa6270 */
[----:B------:R-:W-:Y:S01]  /*36d0*/  STL [R1+0x8], R88 ;  /* 0x0000085801007387 */ /* 0x000fe20000100800 */
[----:B-1----:R-:W-:Y:S02]  /*36e0*/  SEL R6, R87, RZ, P3 ;  /* 0x000000ff57067207 */ /* 0x002fe40001800000 */
[----:B------:R-:W-:Y:S02]  /*36f0*/  SEL R86, R86, RZ, P3 ;  /* 0x000000ff56567207 */ /* 0x000fe40001800000 */
[----:B------:R-:W-:Y:S01]  /*3700*/  SEL R85, R85, RZ, P3 ;  /* 0x000000ff55557207 */ /* 0x000fe20001800000 */
[----:B------:R1:W-:Y:S01]  /*3710*/  STL [R1+0xc], R6 ;  /* 0x00000c0601007387 */ /* 0x0003e20000100800 */
[----:B------:R-:W-:-:S02]  /*3720*/  SEL R77, RZ, 0x4, P5 ;  /* 0x00000004ff4d7807 */ /* 0x000fc40002800000 */
[----:B------:R-:W-:Y:S01]  /*3730*/  ISETP.GE.AND P5, PT, R119, UR4, PT ;  /* 0x0000000477007c0c */ /* 0x000fe2000bfa6270 */
[----:B------:R-:W-:Y:S01]  /*3740*/  STL [R1+0x10], R86 ;  /* 0x0000105601007387 */ /* 0x000fe20000100800 */
[----:B------:R-:W-:Y:S02]  /*3750*/  SEL R81, R81, RZ, P3 ;  /* 0x000000ff51517207 */ /* 0x000fe40001800000 */
[----:B-1----:R-:W-:Y:S01]  /*3760*/  SEL R6, R84, RZ, P3 ;  /* 0x000000ff54067207 */ /* 0x002fe20001800000 */
[----:B------:R-:W-:Y:S01]  /*3770*/  STL [R1+0x14], R85 ;  /* 0x0000145501007387 */ /* 0x000fe20000100800 */
[----:B------:R-:W-:Y:S02]  /*3780*/  SEL R74, RZ, 0x4, P5 ;  /* 0x00000004ff4a7807 */ /* 0x000fe40002800000 */
[----:B------:R-:W-:Y:S01]  /*3790*/  SEL R80, R80, RZ, P3 ;  /* 0x000000ff50507207 */ /* 0x000fe20001800000 */
[----:B------:R1:W-:Y:S01]  /*37a0*/  STL [R1+0x18], R6 ;  /* 0x0000180601007387 */ /* 0x0003e20000100800 */
[----:B------:R-:W-:-:S02]  /*37b0*/  ISETP.GE.AND P4, PT, R110, UR4, PT ;  /* 0x000000046e007c0c */ /* 0x000fc4000bf86270 */
[----:B------:R-:W-:Y:S01]  /*37c0*/  ISETP.GE.AND P5, PT, R116, UR4, PT ;  /* 0x0000000474007c0c */ /* 0x000fe2000bfa6270 */
[----:B------:R-:W-:Y:S01]  /*37d0*/  STL [R1+0x1c], R81 ;  /* 0x00001c5101007387 */ /* 0x000fe20000100800 */
[----:B------:R-:W-:Y:S02]  /*37e0*/  SEL R20, RZ, 0x4, P4 ;  /* 0x00000004ff147807 */ /* 0x000fe40002000000 */
[----:B-1----:R-:W-:Y:S01]  /*37f0*/  SEL R6, R77, RZ, P3 ;  /* 0x000000ff4d067207 */ /* 0x002fe20001800000 */
[----:B------:R-:W-:Y:S01]  /*3800*/  STL [R1+0x20], R80 ;  /* 0x0000205001007387 */ /* 0x000fe20000100800 */
[----:B------:R-:W-:Y:S02]  /*3810*/  SEL R73, RZ, 0x4, P5 ;  /* 0x00000004ff497807 */ /* 0x000fe40002800000 */
[----:B------:R-:W-:Y:S01]  /*3820*/  SEL R76, R76, RZ, P3 ;  /* 0x000000ff4c4c7207 */ /* 0x000fe20001800000 */
[----:B------:R1:W-:Y:S01]  /*3830*/  STL [R1+0x24], R6 ;  /* 0x0000240601007387 */ /* 0x0003e20000100800 */
[----:B------:R-:W-:-:S02]  /*3840*/  LEA R78, P5, R21, R54, 0x2 ;  /* 0x00000036154e7211 */ /* 0x000fc400078a10ff */
[----:B------:R-:W-:Y:S02]  /*3850*/  ISETP.GE.AND P4, PT, R114, UR4, PT ;  /* 0x0000000472007c0c */ /* 0x000fe4000bf86270 */
[----:B------:R-:W-:Y:S01]  /*3860*/  SEL R75, R75, RZ, P3 ;  /* 0x000000ff4b4b7207 */ /* 0x000fe20001800000 */
[----:B------:R-:W-:Y:S01]  /*3870*/  STL [R1+0x28], R76 ;  /* 0x0000284c01007387 */ /* 0x000fe20000100800 */
[----:B------:R-:W-:Y:S02]  /*3880*/  LEA.HI.X.SX32 R79, R21, R10, 0x2, P5 ;  /* 0x0000000a154f7211 */ /* 0x000fe400028f16ff */
[----:B-1----:R-:W-:Y:S01]  /*3890*/  SEL R6, R74, RZ, P3 ;  /* 0x000000ff4a067207 */ /* 0x002fe20001800000 */
[----:B------:R-:W-:Y:S01]  /*38a0*/  UIADD3 UR5, UR5, -0xc0, URZ ;  /* 0xffffff4005057890 */ /* 0x000fe2000fffe03f */
[----:B------:R-:W-:Y:S01]  /*38b0*/  SEL R58, RZ, 0x4, P4 ;  /* 0x00000004ff3a7807 */ /* 0x000fe20002000000 */
[----:B------:R-:W-:Y:S01]  /*38c0*/  STL [R1+0x2c], R75 ;  /* 0x00002c4b01007387 */ /* 0x000fe20000100800 */
[----:B------:R-:W-:-:S02]  /*38d0*/  ISETP.GE.AND P1, PT, R113, UR4, PT ;  /* 0x0000000471007c0c */ /* 0x000fc4000bf26270 */
[----:B------:R-:W-:Y:S01]  /*38e0*/  ISETP.GE.AND P5, PT, R112, UR4, PT ;  /* 0x0000000470007c0c */ /* 0x000fe2000bfa6270 */
[----:B------:R1:W-:Y:S01]  /*38f0*/  STL [R1+0x30], R6 ;  /* 0x0000300601007387 */ /* 0x0003e20000100800 */
[----:B------:R-:W-:Y:S02]  /*3900*/  ISETP.GE.AND P4, PT, R111, UR4, PT ;  /* 0x000000046f007c0c */ /* 0x000fe4000bf86270 */
[----:B------:R-:W-:Y:S02]  /*3910*/  SEL R74, R61, RZ, P3 ;  /* 0x000000ff3d4a7207 */ /* 0x000fe40001800000 */
[----:B------:R-:W-:Y:S02]  /*3920*/  SEL R61, R72, RZ, P3 ;  /* 0x000000ff483d7207 */ /* 0x000fe40001800000 */
[----:B------:R-:W-:Y:S02]  /*3930*/  ISETP.NE.U32.AND P0, PT, R57, RZ, PT ;  /* 0x000000ff3900720c */ /* 0x000fe40003f05070 */
[----:B------:R-:W-:-:S02]  /*3940*/  SEL R20, R20, RZ, P3 ;  /* 0x000000ff14147207 */ /* 0x000fc40001800000 */
[----:B-1----:R-:W-:Y:S01]  /*3950*/  SEL R6, R73, RZ, P3 ;  /* 0x000000ff49067207 */ /* 0x002fe20001800000 */
[----:B------:R-:W-:Y:S01]  /*3960*/  STL [R1+0x34], R74 ;  /* 0x0000344a01007387 */ /* 0x000fe20000100800 */
[----:B------:R-:W-:Y:S02]  /*3970*/  SEL R57, RZ, 0x4, P1 ;  /* 0x00000004ff397807 */ /* 0x000fe40000800000 */
[----:B------:R-:W-:Y:S02]  /*3980*/  SEL R56, RZ, 0x4, P5 ;  /* 0x00000004ff387807 */ /* 0x000fe40002800000 */
[----:B------:R-:W-:Y:S01]  /*3990*/  SEL R55, RZ, 0x4, P4 ;  /* 0x00000004ff377807 */ /* 0x000fe20002000000 */
[----:B------:R-:W-:Y:S01]  /*39a0*/  STL [R1+0x38], R61 ;  /* 0x0000383d01007387 */ /* 0x000fe20000100800 */
[----:B------:R-:W-:Y:S02]  /*39b0*/  ISETP.GE.AND P5, PT, R0, UR5, PT ;  /* 0x0000000500007c0c */ /* 0x000fe4000bfa6270 */
[----:B------:R-:W-:Y:S01]  /*39c0*/  ISETP.NE.U32.AND P1, PT, R20, RZ, PT ;  /* 0x000000ff1400720c */ /* 0x000fe20003f25070 */
[----:B------:R1:W-:Y:S01]  /*39d0*/  STL [R1+0x3c], R6 ;  /* 0x00003c0601007387 */ /* 0x0003e20000100800 */
[----:B------:R-:W-:-:S02]  /*39e0*/  ISETP.GE.AND P4, PT, R134, UR5, PT ;  /* 0x0000000586007c0c */ /* 0x000fc4000bf86270 */
        /* <DEDUP_REMOVED lines=15> */
[----:B-1----:R-:W-:Y:S02]  /*3ae0*/  SEL R6, R57, RZ, P3 ;  /* 0x000000ff39067207 */ /* 0x002fe40001800000 */
[----:B------:R-:W-:Y:S02]  /*3af0*/  SEL R140, R56, RZ, P3 ;  /* 0x000000ff388c7207 */ /* 0x000fe40001800000 */
[----:B------:R-:W-:-:S02]  /*3b00*/  SEL R252, R55, RZ, P3 ;  /* 0x000000ff37fc7207 */ /* 0x000fc40001800000 */
[----:B------:R-:W-:Y:S02]  /*3b10*/  ISETP.GE.AND P3, PT, R109, UR5, PT ;  /* 0x000000056d007c0c */ /* 0x000fe4000bf66270 */
[----:B------:R-:W-:Y:S02]  /*3b20*/  SEL R109, RZ, 0x4, P5 ;  /* 0x00000004ff6d7807 */ /* 0x000fe40002800000 */
[----:B------:R-:W-:Y:S02]  /*3b30*/  ISETP.GE.AND P5, PT, R108, UR5, PT ;  /* 0x000000056c007c0c */ /* 0x000fe4000bfa6270 */
[----:B------:R-:W-:Y:S02]  /*3b40*/  SEL R108, RZ, 0x4, P4 ;  /* 0x00000004ff6c7807 */ /* 0x000fe40002000000 */
[----:B------:R-:W-:Y:S02]  /*3b50*/  ISETP.GE.AND P4, PT, R107, UR5, PT ;  /* 0x000000056b007c0c */ /* 0x000fe4000bf86270 */
[----:B------:R-:W-:-:S02]  /*3b60*/  SEL R107, RZ, 0x4, P3 ;  /* 0x00000004ff6b7807 */ /* 0x000fc40001800000 */
        /* <DEDUP_REMOVED lines=29> */
[----:B------:R-:W-:Y:S01]  /*3d40*/  SEL R73, RZ, 0x4, P3 ;  /* 0x00000004ff497807 */ /* 0x000fe20001800000 */
[----:B------:R1:W-:Y:S01]  /*3d50*/  STL [R1+0x40], R60 ;  /* 0x0000403c01007387 */ /* 0x0003e20000100800 */
[----:B------:R-:W-:-:S02]  /*3d60*/  ISETP.GE.AND P3, PT, R120, UR5, PT ;  /* 0x0000000578007c0c */ /* 0x000fc4000bf66270 */
[----:B------:R-:W-:Y:S02]  /*3d70*/  SEL R103, RZ, 0x4, P5 ;  /* 0x00000004ff677807 */ /* 0x000fe40002800000 */
[----:B------:R-:W-:Y:S02]  /*3d80*/  SEL R61, RZ, 0x4, P3 ;  /* 0x00000004ff3d7807 */ /* 0x000fe40001800000 */
[----:B------:R-:W-:Y:S02]  /*3d90*/  ISETP.GE.AND P3, PT, R118, UR5, PT ;  /* 0x0000000576007c0c */ /* 0x000fe4000bf66270 */
[----:B-1----:R-:W-:Y:S02]  /*3da0*/  SEL R60, RZ, 0x4, P4 ;  /* 0x00000004ff3c7807 */ /* 0x002fe40002000000 */
[----:B------:R-:W-:Y:S02]  /*3db0*/  ISETP.GE.AND P4, PT, R119, UR5, PT ;  /* 0x0000000577007c0c */ /* 0x000fe4000bf86270 */
[----:B------:R-:W-:-:S02]  /*3dc0*/  ISETP.GE.AND P5, PT, R133, UR5, PT ;  /* 0x0000000585007c0c */ /* 0x000fc4000bfa6270 */
[----:B------:R-:W-:Y:S02]  /*3dd0*/  SEL R72, RZ, 0x4, P4 ;  /* 0x00000004ff487807 */ /* 0x000fe40002000000 */
[----:B------:R-:W-:Y:S02]  /*3de0*/  ISETP.GE.AND P4, PT, R117, UR5, PT ;  /* 0x0000000575007c0c */ /* 0x000fe4000bf86270 */
[----:B------:R-:W-:Y:S02]  /*3df0*/  SEL R238, RZ, 0x4, P3 ;  /* 0x00000004ffee7807 */ /* 0x000fe40001800000 */
[----:B------:R-:W-:Y:S02]  /*3e00*/  SEL R88, RZ, 0x4, P5 ;  /* 0x00000004ff587807 */ /* 0x000fe40002800000 */
[----:B------:R-:W-:Y:S02]  /*3e10*/  ISETP.GE.AND P3, PT, R116, UR5, PT ;  /* 0x0000000574007c0c */ /* 0x000fe4000bf66270 */
[----:B------:R-:W-:-:S02]  /*3e20*/  ISETP.GE.AND P5, PT, R130, UR5, PT ;  /* 0x0000000582007c0c */ /* 0x000fc4000bfa6270 */
[----:B------:R-:W-:Y:S02]  /*3e30*/  SEL R233, RZ, 0x4, P4 ;  /* 0x00000004ffe97807 */ /* 0x000fe40002000000 */
[----:B------:R-:W-:Y:S02]  /*3e40*/  ISETP.GE.AND P4, PT, R115, UR5, PT ;  /* 0x0000000573007c0c */ /* 0x000fe4000bf86270 */
[----:B------:R-:W-:Y:S02]  /*3e50*/  SEL R234, RZ, 0x4, P3 ;  /* 0x00000004ffea7807 */ /* 0x000fe40001800000 */
[----:B------:R-:W-:Y:S02]  /*3e60*/  SEL R85, RZ, 0x4, P5 ;  /* 0x00000004ff557807 */ /* 0x000fe40002800000 */
[----:B------:R-:W-:Y:S02]  /*3e70*/  ISETP.GE.AND P3, PT, R114, UR5, PT ;  /* 0x0000000572007c0c */ /* 0x000fe4000bf66270 */
[----:B------:R-:W-:-:S02]  /*3e80*/  ISETP.NE.U32.AND P5, PT, R51, RZ, PT ;  /* 0x000000ff3300720c */ /* 0x000fc40003fa5070 */
[----:B------:R-:W-:Y:S02]  /*3e90*/  SEL R51, RZ, 0x4, P4 ;  /* 0x00000004ff337807 */ /* 0x000fe40002000000 */
[----:B------:R-:W-:Y:S02]  /*3ea0*/  ISETP.GE.AND P4, PT, R113, UR5, PT ;  /* 0x0000000571007c0c */ /* 0x000fe4000bf86270 */
[----:B------:R-:W-:Y:S02]  /*3eb0*/  SEL R55, RZ, 0x4, P3 ;  /* 0x00000004ff377807 */ /* 0x000fe40001800000 */
[----:B------:R-:W-:Y:S02]  /*3ec0*/  ISETP.GE.AND P3, PT, R112, UR5, PT ;  /* 0x0000000570007c0c */ /* 0x000fe4000bf66270 */
[----:B------:R-:W-:Y:S02]  /*3ed0*/  SEL R56, RZ, 0x4, P4 ;  /* 0x00000004ff387807 */ /* 0x000fe40002000000 */
[----:B------:R-:W-:-:S02]  /*3ee0*/  ISETP.GE.AND P4, PT, R111, UR5, PT ;  /* 0x000000056f007c0c */ /* 0x000fc4000bf86270 */
[----:B------:R-:W-:Y:S01]  /*3ef0*/  SEL R57, RZ, 0x4, P3 ;  /* 0x00000004ff397807 */ /* 0x000fe20001800000 */
[----:B------:R1:W-:Y:S01]  /*3f00*/  STL [R1+0x44], R58 ;  /* 0x0000443a01007387 */ /* 0x0003e20000100800 */
[----:B------:R-:W-:Y:S01]  /*3f10*/  ISETP.GE.AND P3, PT, R110, UR5, PT ;  /* 0x000000056e007c0c */ /* 0x000fe2000bf66270 */
[----:B------:R-:W-:Y:S02]  /*3f20*/  IMAD R110, R32, UR6, RZ ;  /* 0x00000006206e7c24 */ /* 0x000fe4000f8e02ff */
[----:B------:R-:W-:Y:S01]  /*3f30*/  IMAD R8, R8, R9, RZ ;  /* 0x0000000908087224 */ /* 0x000fe200078e02ff */
[----:B-1----:R-:W-:Y:S01]  /*3f40*/  SEL R58, RZ, 0x4, P4 ;  /* 0x00000004ff3a7807 */ /* 0x002fe20002000000 */
[----:B------:R1:W-:Y:S01]  /*3f50*/  STL [R1+0x48], R6 ;  /* 0x0000480601007387 */ /* 0x0003e20000100800 */
[----:B------:R-:W-:Y:S01]  /*3f60*/  ISETP.NE.U32.AND P4, PT, R59, RZ, PT ;  /* 0x000000ff3b00720c */ /* 0x000fe20003f85070 */
[----:B------:R-:W-:Y:S01]  /*3f70*/  IMAD R0, R0, R18, RZ ;  /* 0x0000001200007224 */ /* 0x000fe200078e02ff */
[----:B------:R-:W-:Y:S01]  /*3f80*/  SEL R59, RZ, 0x4, P3 ;  /* 0x00000004ff3b7807 */ /* 0x000fe20001800000 */
[----:B------:R-:W-:Y:S01]  /*3f90*/  ULDC.64 UR4, c[0x0][0x210] ;  /* 0x0000840000047ab9 */ /* 0x000fe20000000a00 */
[----:B------:R-:W-:Y:S01]  /*3fa0*/  ISETP.GT.AND P3, PT, R7, 0xff, PT ;  /* 0x000000ff0700780c */ /* 0x000fe20003f64270 */
[----:B------:R-:W-:-:S03]  /*3fb0*/  IMAD R9, R47, UR6, RZ ;  /* 0x000000062f097c24 */ /* 0x000fc6000f8e02ff */
[----:B------:R-:W-:Y:S02]  /*3fc0*/  SEL R141, R108, RZ, P3 ;  /* 0x000000ff6c8d7207 */ /* 0x000fe40001800000 */
[----:B-1----:R-:W-:Y:S02]  /*3fd0*/  SEL R6, R109, RZ, P3 ;  /* 0x000000ff6d067207 */ /* 0x002fe40001800000 */
        /* <DEDUP_REMOVED lines=31> */
[----:B------:R-:W-:Y:S02]  /*41d0*/  ISETP.NE.U32.AND P3, PT, R50, RZ, PT ;  /* 0x000000ff3200720c */ /* 0x000fe40003f65070 */
[----:B------:R-:W-:-:S04]  /*41e0*/  LEA R50, P6, R110, R54, 0x2 ;  /* 0x000000366e327211 */ /* 0x000fc800078c10ff */
[----:B------:R-:W-:Y:S02]  /*41f0*/  LEA.HI.X.SX32 R51, R110, R10, 0x2, P6 ;  /* 0x0000000a6e337211 */ /* 0x000fe400030f16ff */
[C---:B------:R-:W-:Y:S01]  /*4200*/  LEA R88, P6, R9.reuse, R54, 0x2 ;  /* 0x0000003609587211 */ /* 0x040fe200078c10ff */
[----:B------:R-:W-:Y:S03]  /*4210*/  STL [R1+0x9c], R110 ;  /* 0x00009c6e01007387 */ /* 0x000fe60000100800 */
[----:B------:R-:W-:Y:S01]  /*4220*/  LEA.HI.X.SX32 R89, R9, R10, 0x2, P6 ;  /* 0x0000000a09597211 */ /* 0x000fe200030f16ff */
[----:B------:R1:W-:Y:S02]  /*4230*/  STL [R1+0x98], R9 ;  /* 0x0000980901007387 */ /* 0x0003e40000100800 */
[----:B-1----:R-:W-:-:S05]  /*4240*/  IMAD R9, R46, UR6, RZ ;  /* 0x000000062e097c24 */ /* 0x002fca000f8e02ff */
[C---:B------:R-:W-:Y:S01]  /*4250*/  LEA R80, P6, R9.reuse, R54, 0x2 ;  /* 0x0000003609507211 */ /* 0x040fe200078c10ff */
[----:B------:R1:W-:Y:S03]  /*4260*/  STL [R1+0x94], R9 ;  /* 0x0000940901007387 */ /* 0x0003e60000100800 */
[----:B------:R-:W-:Y:S01]  /*4270*/  LEA.HI.X.SX32 R81, R9, R10, 0x2, P6 ;  /* 0x0000000a09517211 */ /* 0x000fe200030f16ff */
        /* <DEDUP_REMOVED lines=48> */
[----:B------:R-:W-:Y:S02]  /*4580*/  IMAD R108, R18, 0x2, R0 ;  /* 0x00000002126c7824 */ /* 0x000fe400078e0200 */
[----:B-1----:R-:W-:-:S05]  /*4590*/  IMAD R9, R11, UR6, RZ ;  /* 0x000000060b097c24 */ /* 0x002fca000f8e02ff */
[C---:B------:R-:W-:Y:S01]  /*45a0*/  LEA R54, P6, R9.reuse, R54, 0x2 ;  /* 0x0000003609367211 */ /* 0x040fe200078c10ff */
[----:B------:R1:W-:Y:S03]  /*45b0*/  STL [R1+0x60], R9 ;  /* 0x0000600901007387 */ /* 0x0003e60000100800 */
[----:B------:R-:W-:Y:S01]  /*45c0*/  LEA.HI.X.SX32 R55, R9, R10, 0x2, P6 ;  /* 0x0000000a09377211 */ /* 0x000fe200030f16ff */
[----:B-1----:R-:W-:-:S04]  /*45d0*/  IMAD R9, R18, 0x2, R108 ;  /* 0x0000000212097824 */ /* 0x002fc800078e026c */
[----:B------:R-:W-:-:S04]  /*45e0*/  IMAD R10, R18, 0x2, R9 ;  /* 0x00000002120a7824 */ /* 0x000fc800078e0209 */
[----:B------:R-:W-:-:S04]  /*45f0*/  IMAD R118, R18, 0x2, R10 ;  /* 0x0000000212767824 */ /* 0x000fc800078e020a */
[----:B------:R-:W-:-:S04]  /*4600*/  IMAD R11, R18, 0x2, R118 ;  /* 0x00000002120b7824 */ /* 0x000fc800078e0276 */
[----:B------:R-:W-:Y:S01]  /*4610*/  IMAD R12, R18, 0x2, R11 ;  /* 0x00000002120c7824 */ /* 0x000fe200078e020b */
[----:B------:R-:W-:-:S03]  /*4620*/  @P0 LOP3.LUT R5, R5, 0x4000, RZ, 0xfc, !PT ;  /* 0x0000400005050812 */ /* 0x000fc600078efcff */
[----:B------:R-:W-:Y:S01]  /*4630*/  IMAD R13, R18, 0x2, R12 ;  /* 0x00000002120d7824 */ /* 0x000fe200078e020c */
[----:B------:R-:W-:-:S03]  /*4640*/  ISETP.NE.U32.AND P0, PT, R14, RZ, PT ;  /* 0x000000ff0e00720c */ /* 0x000fc60003f05070 */
[----:B------:R-:W-:-:S04]  /*4650*/  IMAD R14, R18, 0x2, R13 ;  /* 0x00000002120e7824 */ /* 0x000fc800078e020d */
[----:B------:R-:W-:-:S04]  /*4660*/  IMAD R15, R18, 0x2, R14 ;  /* 0x00000002120f7824 */ /* 0x000fc800078e020e */
[----:B------:R-:W-:-:S04]  /*4670*/  IMAD R16, R18, 0x2, R15 ;  /* 0x0000000212107824 */ /* 0x000fc800078e020f */
[----:B------:R-:W-:Y:S01]  /*4680*/  IMAD R17, R18, 0x2, R16 ;  /* 0x0000000212117824 */ /* 0x000fe200078e0210 */
[----:B------:R-:W-:-:S03]  /*4690*/  LEA R144, P6, R8, UR4, 0x2 ;  /* 0x0000000408907c11 */ /* 0x000fc6000f8c10ff */
[----:B------:R-:W-:Y:S01]  /*46a0*/  IMAD R100, R18, 0x2, R17 ;  /* 0x0000000212647824 */ /* 0x000fe200078e0211 */
[----:B------:R-:W-:-:S04]  /*46b0*/  LEA.HI.X.SX32 R24, R8, UR5, 0x2, P6 ;  /* 0x0000000508187c11 */ /* 0x000fc8000b0f16ff */
[----:B------:R-:W-:-:S04]  /*46c0*/  LEA R150, P6, R100, R144, 0x2 ;  /* 0x0000009064967211 */ /* 0x000fc800078c10ff */
[----:B------:R-:W-:Y:S01]  /*46d0*/  LEA.HI.X.SX32 R151, R100, R24, 0x2, P6 ;  /* 0x0000001864977211 */ /* 0x000fe200030f16ff */
[----:B------:R-:W-:-:S05]  /*46e0*/  IMAD R100, R18, 0x2, R100 ;  /* 0x0000000212647824 */ /* 0x000fca00078e0264 */
        /* <DEDUP_REMOVED lines=51> */
[C---:B------:R-:W-:Y:S02]  /*4a20*/  LEA R162, P6, R100.reuse, R144, 0x2 ;  /* 0x0000009064a27211 */ /* 0x040fe400078c10ff */
[----:B------:R-:W-:Y:S02]  /*4a30*/  LOP3.LUT R5, R5, 0xfffff7ff, RZ, 0xc0, !PT ;  /* 0xfffff7ff05057812 */ /* 0x000fe400078ec0ff */
[----:B------:R-:W-:Y:S01]  /*4a40*/  LEA.HI.X.SX32 R163, R100, R24, 0x2, P6 ;  /* 0x0000001864a37211 */ /* 0x000fe200030f16ff */
[----:B------:R-:W-:Y:S01]  /*4a50*/  IMAD R100, R18, 0x2, R100 ;  /* 0x0000000212647824 */ /* 0x000fe200078e0264 */
[----:B------:R-:W-:-:S04]  /*4a60*/  @P2 LOP3.LUT R5, R5, 0x800, RZ, 0xfc, !PT ;  /* 0x0000080005052812 */ /* 0x000fc800078efcff */
[C---:B------:R-:W-:Y:S02]  /*4a70*/  LEA R164, P6, R100.reuse, R144, 0x2 ;  /* 0x0000009064a47211 */ /* 0x040fe400078c10ff */
[----:B------:R-:W-:Y:S02]  /*4a80*/  LOP3.LUT R5, R5, 0xffffefff, RZ, 0xc0, !PT ;  /* 0xffffefff05057812 */ /* 0x000fe400078ec0ff */
[----:B------:R-:W-:Y:S02]  /*4a90*/  LEA.HI.X.SX32 R165, R100, R24, 0x2, P6 ;  /* 0x0000001864a57211 */ /* 0x000fe400030f16ff */
[----:B------:R-:W-:Y:S02]  /*4aa0*/  LEA R100, P6, R0, R144, 0x2 ;  /* 0x0000009000647211 */ /* 0x000fe400078c10ff */
[----:B------:R-:W-:Y:S02]  /*4ab0*/  @P1 LOP3.LUT R5, R5, 0x1000, RZ, 0xfc, !PT ;  /* 0x0000100005051812 */ /* 0x000fe400078efcff */
[----:B------:R-:W-:-:S02]  /*4ac0*/  ISETP.NE.U32.AND P2, PT, R101, RZ, PT ;  /* 0x000000ff6500720c */ /* 0x000fc40003f45070 */
[----:B------:R-:W-:Y:S02]  /*4ad0*/  ISETP.NE.U32.AND P1, PT, R102, RZ, PT ;  /* 0x000000ff6600720c */ /* 0x000fe40003f25070 */
[----:B------:R-:W-:Y:S02]  /*4ae0*/  LEA.HI.X.SX32 R101, R0, R24, 0x2, P6 ;  /* 0x0000001800657211 */ /* 0x000fe400030f16ff */
[C---:B------:R-:W-:Y:S01]  /*4af0*/  LEA R102, P6, R108.reuse, R144, 0x2 ;  /* 0x000000906c667211 */ /* 0x040fe200078c10ff */
[----:B------:R-:W-:Y:S03]  /*4b00*/  STL [R1+0xe0], R0 ;  /* 0x0000e00001007387 */ /* 0x000fe60000100800 */
[----:B------:R-:W-:Y:S01]  /*4b10*/  LEA.HI.X.SX32 R103, R108, R24, 0x2, P6 ;  /* 0x000000186c677211 */ /* 0x000fe200030f16ff */
[----:B------:R1:W-:Y:S02]  /*4b20*/  STL [R1+0x58], R108 ;  /* 0x0000586c01007387 */ /* 0x0003e40000100800 */
[----:B-1----:R-:W-:-:S04]  /*4b30*/  LEA R108, P6, R9, R144, 0x2 ;  /* 0x00000090096c7211 */ /* 0x002fc800078c10ff */
[----:B------:R-:W-:Y:S02]  /*4b40*/  LEA.HI.X.SX32 R109, R9, R24, 0x2, P6 ;  /* 0x00000018096d7211 */ /* 0x000fe400030f16ff */
[C---:B------:R-:W-:Y:S01]  /*4b50*/  LEA R110, P6, R10.reuse, R144, 0x2 ;  /* 0x000000900a6e7211 */ /* 0x040fe200078c10ff */
[----:B------:R-:W1:Y:S03]  /*4b60*/  S2UR UR4, SR_CgaCtaId ;  /* 0x00000000000479c3 */ /* 0x000e660000008800 */
[----:B------:R-:W-:Y:S02]  /*4b70*/  LEA.HI.X.SX32 R111, R10, R24, 0x2, P6 ;  /* 0x000000180a6f7211 */ /* 0x000fe400030f16ff */
[C---:B------:R-:W-:Y:S01]  /*4b80*/  LEA R116, P6, R118.reuse, R144, 0x2 ;  /* 0x0000009076747211 */ /* 0x040fe200078c10ff */
[----:B------:R2:W-:Y:S03]  /*4b90*/  STL [R1+0x5c], R118 ;  /* 0x00005c7601007387 */ /* 0x0005e60000100800 */
[----:B------:R-:W-:-:S02]  /*4ba0*/  LEA.HI.X.SX32 R117, R118, R24, 0x2, P6 ;  /* 0x0000001876757211 */ /* 0x000fc400030f16ff */
[----:B--2---:R-:W-:-:S04]  /*4bb0*/  LEA R118, P6, R11, R144, 0x2 ;  /* 0x000000900b767211 */ /* 0x004fc800078c10ff */
[----:B------:R-:W-:Y:S02]  /*4bc0*/  LEA.HI.X.SX32 R119, R11, R24, 0x2, P6 ;  /* 0x000000180b777211 */ /* 0x000fe400030f16ff */
[----:B------:R-:W-:-:S04]  /*4bd0*/  LEA R124, P6, R12, R144, 0x2 ;  /* 0x000000900c7c7211 */ /* 0x000fc800078c10ff */
[----:B------:R-:W-:Y:S02]  /*4be0*/  LEA.HI.X.SX32 R125, R12, R24, 0x2, P6 ;  /* 0x000000180c7d7211 */ /* 0x000fe400030f16ff */
[----:B------:R-:W-:Y:S02]  /*4bf0*/  LEA R126, P6, R13, R144, 0x2 ;  /* 0x000000900d7e7211 */ /* 0x000fe400078c10ff */
[----:B------:R-:W-:Y:S02]  /*4c00*/  LOP3.LUT R5, R5, 0xffff7fff, RZ, 0xc0, !PT ;  /* 0xffff7fff05057812 */ /* 0x000fe400078ec0ff */
[----:B------:R-:W-:Y:S02]  /*4c10*/  LEA.HI.X.SX32 R127, R13, R24, 0x2, P6 ;  /* 0x000000180d7f7211 */ /* 0x000fe400030f16ff */
[----:B------:R-:W-:Y:S02]  /*4c20*/  LEA R132, P6, R14, R144, 0x2 ;  /* 0x000000900e847211 */ /* 0x000fe400078c10ff */
[----:B------:R-:W-:-:S02]  /*4c30*/  @P0 LOP3.LUT R5, R5, 0x8000, RZ, 0xfc, !PT ;  /* 0x0000800005050812 */ /* 0x000fc400078efcff */
[----:B------:R-:W-:Y:S02]  /*4c40*/  LEA.HI.X.SX32 R133, R14, R24, 0x2, P6 ;  /* 0x000000180e857211 */ /* 0x000fe400030f16ff */
[----:B------:R-:W-:Y:S01]  /*4c50*/  ISETP.NE.U32.AND P0, PT, R23, RZ, PT ;  /* 0x000000ff1700720c */ /* 0x000fe20003f05070 */
[----:B-1----:R-:W-:Y:S01]  /*4c60*/  ULEA UR7, UR4, UR7, 0x18 ;  /* 0x0000000704077291 */ /* 0x002fe2000f8ec03f */
[----:B------:R-:W-:Y:S02]  /*4c70*/  LEA R134, P6, R15, R144, 0x2 ;  /* 0x000000900f867211 */ /* 0x000fe400078c10ff */
[----:B------:R-:W-:Y:S01]  /*4c80*/  LOP3.LUT R5, R5, 0xffffdfff, RZ, 0xc0, !PT ;  /* 0xffffdfff05057812 */ /* 0x000fe200078ec0ff */
[----:B------:R-:W-:Y:S01]  /*4c90*/  ULDC UR4, c[0x0][0x230] ;  /* 0x00008c0000047ab9 */ /* 0x000fe20000000800 */
[----:B------:R-:W-:Y:S02]  /*4ca0*/  LEA.HI.X.SX32 R135, R15, R24, 0x2, P6 ;  /* 0x000000180f877211 */ /* 0x000fe400030f16ff */
[----:B------:R-:W-:Y:S01]  /*4cb0*/  LEA R142, P6, R16, R144, 0x2 ;  /* 0x00000090108e7211 */ /* 0x000fe200078c10ff */
[----:B------:R-:W-:-:S03]  /*4cc0*/  VIADD R23, R2, UR7 ;  /* 0x0000000702177c36 */ /* 0x000fc60008000000 */
[----:B------:R-:W-:Y:S02]  /*4cd0*/  LEA.HI.X.SX32 R143, R16, R24, 0x2, P6 ;  /* 0x00000018108f7211 */ /* 0x000fe400030f16ff */
[----:B------:R-:W-:Y:S01]  /*4ce0*/  LEA R144, P6, R17, R144, 0x2 ;  /* 0x0000009011907211 */ /* 0x000fe200078c10ff */
[----:B------:R-:W-:Y:S01]  /*4cf0*/  @!PT LDS RZ, [RZ] ;  /* 0x00000000fffff984 */ /* 0x000fe20000000800 */
[----:B------:R-:W-:Y:S01]  /*4d00*/  @!PT LDS RZ, [RZ] ;  /* 0x00000000fffff984 */ /* 0x000fe20000000800 */
[----:B------:R-:W-:Y:S01]  /*4d10*/  @!PT LDS RZ, [RZ] ;  /* 0x00000000fffff984 */ /* 0x000fe20000000800 */
[----:B------:R1:W-:Y:S01]  /*4d20*/  LDGSTS.E [R23], desc[UR16][R100.64], P0 ;  /* 0x0000000064177fae */ /* 0x0003e20008121850 */
[----:B------:R-:W-:Y:S02]  /*4d30*/  @P1 LOP3.LUT R5, R5, 0x2000, RZ, 0xfc, !PT ;  /* 0x0000200005051812 */ /* 0x000fe400078efcff */
[----:B------:R-:W-:Y:S01]  /*4d40*/  LEA.HI.X.SX32 R145, R17, R24, 0x2, P6 ;  /* 0x0000001811917211 */ /* 0x000fe200030f16ff */
[----:B------:R2:W-:Y:S01]  /*4d50*/  LDGSTS.E [R23+0x8], desc[UR16][R102.64], P5 ;  /* 0x0000800066177fae */ /* 0x0005e2000a921850 */
[----:B------:R-:W-:Y:S02]  /*4d60*/  ISETP.NE.U32.AND P5, PT, R249, RZ, PT ;  /* 0x000000fff900720c */ /* 0x000fe40003fa5070 */
[----:B------:R-:W-:Y:S01]  /*4d70*/  ISETP.NE.U32.AND P6, PT, R248, RZ, PT ;  /* 0x000000fff800720c */ /* 0x000fe20003fc5070 */
[----:B------:R3:W-:Y:S01]  /*4d80*/  LDGSTS.E [R23+0x2000], desc[UR16][R104.64], P4 ;  /* 0x0200000068177fae */ /* 0x0007e2000a121850 */
[----:B------:R-:W-:-:S02]  /*4d90*/  ISETP.NE.U32.AND P1, PT, R250, RZ, PT ;  /* 0x000000fffa00720c */ /* 0x000fc40003f25070 */
[----:B------:R-:W-:Y:S01]  /*4da0*/  LOP3.LUT R0, R2, 0x10, RZ, 0x3c, !PT ;  /* 0x0000001002007812 */ /* 0x000fe200078e3cff */
[----:B------:R4:W-:Y:S01]  /*4db0*/  LDGSTS.E [R23+0x2008], desc[UR16][R106.64], P3 ;  /* 0x020080006a177fae */ /* 0x0009e20009921850 */
[----:B------:R-:W-:-:S03]  /*4dc0*/  ISETP.NE.U32.AND P0, PT, R25, RZ, PT ;  /* 0x000000ff1900720c */ /* 0x000fc60003f05070 */
[----:B------:R-:W-:Y:S01]  /*4dd0*/  VIADD R24, R0, UR7 ;  /* 0x0000000700187c36 */ /* 0x000fe20008000000 */
[----:B------:R-:W-:Y:S01]  /*4de0*/  LOP3.LUT R248, R2, 0x20, RZ, 0x3c, !PT ;  /* 0x0000002002f87812 */ /* 0x000fe200078e3cff */
[----:B------:R-:W4:Y:S04]  /*4df0*/  LDL.LU R249, [R1+0x1c] ;  /* 0x00001c0001f97983 */ /* 0x000f280000300800 */
[----:B------:R4:W-:Y:S01]  /*4e00*/  LDGSTS.E [R24], desc[UR16][R108.64], P5 ;  /* 0x000000006c187fae */ /* 0x0009e2000a921850 */
[----:B------:R-:W-:-:S03]  /*4e10*/  ISETP.NE.U32.AND P5, PT, R26, RZ, PT ;  /* 0x000000ff1a00720c */ /* 0x000fc60003fa5070 */
[----:B------:R4:W-:Y:S01]  /*4e20*/  LDGSTS.E [R24+0x8], desc[UR16][R110.64], P6 ;  /* 0x000080006e187fae */ /* 0x0009e2000b121850 */
[----:B------:R-:W-:-:S03]  /*4e30*/  ISETP.NE.U32.AND P6, PT, R245, RZ, PT ;  /* 0x000000fff500720c */ /* 0x000fc60003fc5070 */
[----:B------:R4:W-:Y:S01]  /*4e40*/  LDGSTS.E [R24+0x2000], desc[UR16][R112.64], P1 ;  /* 0x0200000070187fae */ /* 0x0009e20008921850 */
[----:B------:R-:W-:-:S03]  /*4e50*/  ISETP.NE.U32.AND P1, PT, R246, RZ, PT ;  /* 0x000000fff600720c */ /* 0x000fc60003f25070 */
[----:B------:R4:W-:Y:S01]  /*4e60*/  LDGSTS.E [R24+0x2008], desc[UR16][R114.64], P0 ;  /* 0x0200800072187fae */ /* 0x0009e20008121850 */
[----:B------:R-:W-:Y:S01]  /*4e70*/  ISETP.NE.U32.AND P0, PT, R247, RZ, PT ;  /* 0x000000fff700720c */ /* 0x000fe20003f05070 */
        /* <DEDUP_REMOVED lines=45> */
[----:B------:R-:W-:Y:S01]  /*5150*/  ISETP.NE.U32.AND P4, PT, R233, RZ, PT ;  /* 0x000000ffe900720c */ /* 0x000fe20003f85070 */
[----:B------:R-:W4:Y:S04]  /*5160*/  LDL.LU R244, [R1+0x8] ;  /* 0x0000080001f47983 */ /* 0x000f280000300800 */
[----:B------:R4:W-:Y:S04]  /*5170*/  LDGSTS.E [R29], desc[UR16][R150.64], P5 ;  /* 0x00000000961d7fae */ /* 0x0009e8000a921850 */
[----:B------:R4:W-:Y:S04]  /*5180*/  LDGSTS.E [R29+0x8], desc[UR16][R152.64], P6 ;  /* 0x00008000981d7fae */ /* 0x0009e8000b121850 */
[----:B------:R4:W-:Y:S04]  /*5190*/  LDGSTS.E [R29+0x2000], desc[UR16][R154.64], P1 ;  /* 0x020000009a1d7fae */ /* 0x0009e80008921850 */
[----:B------:R4:W-:Y:S01]  /*51a0*/  LDGSTS.E [R29+0x2008], desc[UR16][R156.64], P0 ;  /* 0x020080009c1d7fae */ /* 0x0009e20008121850 */
[----:B------:R-:W-:-:S02]  /*51b0*/  ISETP.NE.U32.AND P0, PT, R232, RZ, PT ;  /* 0x000000ffe800720c */ /* 0x000fc40003f05070 */
[----:B------:R-:W-:Y:S01]  /*51c0*/  LOP3.LUT R233, R2, 0x70, RZ, 0x3c, !PT ;  /* 0x0000007002e97812 */ /* 0x000fe200078e3cff */
[----:B------:R-:W4:Y:S04]  /*51d0*/  LDL.LU R237, [R1+0x24] ;  /* 0x0000240001ed7983 */ /* 0x000f280000300800 */
[----:B------:R-:W-:-:S06]  /*51e0*/  VIADD R30, R233, UR7 ;  /* 0x00000007e91e7c36 */ /* 0x000fcc0008000000 */
[----:B------:R4:W-:Y:S01]  /*51f0*/  LDGSTS.E [R30], desc[UR16][R158.64], P0 ;  /* 0x000000009e1e7fae */ /* 0x0009e20008121850 */
[----:B------:R-:W-:Y:S02]  /*5200*/  LOP3.LUT P0, RZ, R5, 0x8000, RZ, 0xc0, !PT ;  /* 0x0000800005ff7812 */ /* 0x000fe4000780c0ff */
[----:B------:R-:W-:Y:S02]  /*5210*/  ISETP.NE.U32.AND P6, PT, R4, RZ, PT ;  /* 0x000000ff0400720c */ /* 0x000fe40003fc5070 */
[----:B------:R-:W-:-:S09]  /*5220*/  ISETP.NE.U32.AND P1, PT, R31, RZ, PT ;  /* 0x000000ff1f00720c */ /* 0x000fd20003f25070 */
[----:B------:R4:W-:Y:S01]  /*5230*/  LDGSTS.E [R30+0x8], desc[UR16][R160.64], P0 ;  /* 0x00008000a01e7fae */ /* 0x0009e20008121850 */
[----:B------:R-:W-:Y:S01]  /*5240*/  LOP3.LUT P0, RZ, R5, 0x4000, RZ, 0xc0, !PT ;  /* 0x0000400005ff7812 */ /* 0x000fe2000780c0ff */
[C---:B------:R-:W-:Y:S01]  /*5250*/  VIADD R31, R3.reuse, UR7 ;  /* 0x00000007031f7c36 */ /* 0x040fe20008000000 */
[----:B------:R-:W-:Y:S01]  /*5260*/  ISETP.NE.U32.AND P5, PT, R234, RZ, PT ;  /* 0x000000ffea00720c */ /* 0x000fe20003fa5070 */
[----:B------:R4:W-:Y:S01]  /*5270*/  LDGSTS.E [R30+0x2000], desc[UR16][R162.64], P6 ;  /* 0x02000000a21e7fae */ /* 0x0009e2000b121850 */
[----:B------:R-:W-:-:S03]  /*5280*/  LOP3.LUT R234, R3, 0x20, RZ, 0x3c, !PT ;  /* 0x0000002003ea7812 */ /* 0x000fc600078e3cff */
[----:B------:R4:W-:Y:S01]  /*5290*/  LDGSTS.E [R30+0x2008], desc[UR16][R164.64], P1 ;  /* 0x02008000a41e7fae */ /* 0x0009e20008921850 */
[----:B------:R-:W-:-:S03]  /*52a0*/  ISETP.NE.U32.AND P6, PT, R32, RZ, PT ;  /* 0x000000ff2000720c */ /* 0x000fc60003fc5070 */
[----:B------:R-:W0:Y:S01]  /*52b0*/  LDGDEPBAR ;  /* 0x00000000000079af */ /* 0x000e220000000000 */
[----:B------:R-:W-:-:S03]  /*52c0*/  VIADD R32, R234, UR7 ;  /* 0x00000007ea207c36 */ /* 0x000fc60008000000 */
[----:B------:R4:W-:Y:S04]  /*52d0*/  LDGSTS.E [R31+0x20000], desc[UR16][R36.64], P0 ;  /* 0x20000000241f7fae */ /* 0x0009e80008121850 */
[----:B------:R4:W-:Y:S04]  /*52e0*/  LDGSTS.E [R31+0x20400], desc[UR16][R96.64], P0 ;  /* 0x20400000601f7fae */ /* 0x0009e80008121850 */
[----:B------:R4:W-:Y:S01]  /*52f0*/  LDGSTS.E [R31+0x20800], desc[UR16][R40.64], P0 ;  /* 0x20800000281f7fae */ /* 0x0009e20008121850 */
[----:B------:R-:W-:-:S03]  /*5300*/  LOP3.LUT R232, R3, 0x40, RZ, 0x3c, !PT ;  /* 0x0000004003e87812 */ /* 0x000fc600078e3cff */
[----:B------:R4:W-:Y:S04]  /*5310*/  LDGSTS.E [R31+0x20c00], desc[UR16][R48.64], P0 ;  /* 0x20c00000301f7fae */ /* 0x0009e80008121850 */
[----:B------:R4:W-:Y:S04]  /*5320*/  LDGSTS.E [R31+0x21000], desc[UR16][R50.64], P0 ;  /* 0x21000000321f7fae */ /* 0x0009e80008121850 */
[----:B------:R4:W-:Y:S04]  /*5330*/  LDGSTS.E [R31+0x21400], desc[UR16][R44.64], P0 ;  /* 0x214000002c1f7fae */ /* 0x0009e80008121850 */
[----:B------:R4:W-:Y:S04]  /*5340*/  LDGSTS.E [R31+0x21800], desc[UR16][R42.64], P0 ;  /* 0x218000002a1f7fae */ /* 0x0009e80008121850 */
[----:B------:R4:W-:Y:S01]  /*5350*/  LDGSTS.E [R31+0x21c00], desc[UR16][R38.64], P0 ;  /* 0x21c00000261f7fae */ /* 0x0009e20008121850 */
        /* <DEDUP_REMOVED lines=27> */
[----:B------:R-:W0:Y:S01]  /*5510*/  LDGDEPBAR ;  /* 0x00000000000079af */ /* 0x000e220000000000 */
[----:B------:R-:W-:Y:S01]  /*5520*/  BAR.SYNC.DEFER_BLOCKING 0x0 ;  /* 0x0000000000007b1d */ /* 0x000fe20000010000 */
[----:B------:R-:W-:-:S02]  /*5530*/  ISETP.NE.U32.AND P1, PT, R229, RZ, PT ;  /* 0x000000ffe500720c */ /* 0x000fc40003f25070 */
[----:B------:R-:W-:Y:S01]  /*5540*/  ISETP.NE.U32.AND P0, PT, R230, RZ, PT ;  /* 0x000000ffe600720c */ /* 0x000fe20003f05070 */
[----:B------:R-:W-:-:S04]  /*5550*/  IMAD.SHL.U32 R4, R18, 0x40, RZ ;  /* 0x0000004012047824 */ /* 0x000fc800078e00ff */
[----:B-1----:R-:W-:-:S04]  /*5560*/  IMAD.WIDE R100, R4, 0x4, R100 ;  /* 0x0000000404647825 */ /* 0x002fc800078e0264 */
[----:B--2---:R-:W-:Y:S02]  /*5570*/  IMAD.WIDE R102, R4, 0x4, R102 ;  /* 0x0000000404667825 */ /* 0x004fe400078e0266 */
[----:B------:R-:W-:Y:S01]  /*5580*/  @!PT LDS RZ, [RZ] ;  /* 0x00000000fffff984 */ /* 0x000fe20000000800 */
[----:B------:R-:W-:Y:S01]  /*5590*/  @!PT LDS RZ, [RZ] ;  /* 0x00000000fffff984 */ /* 0x000fe20000000800 */
[----:B------:R-:W-:Y:S01]  /*55a0*/  @!PT LDS RZ, [RZ] ;  /* 0x00000000fffff984 */ /* 0x000fe20000000800 */
[----:B------:R1:W-:Y:S01]  /*55b0*/  LDGSTS.E [R23+0x4000], desc[UR16][R100.64], P1 ;  /* 0x0400000064177fae */ /* 0x0003e20008921850 */
[----:B------:R-:W-:-:S03]  /*55c0*/  ISETP.NE.U32.AND P1, PT, R228, RZ, PT ;  /* 0x000000ffe400720c */ /* 0x000fc60003f25070 */
[----:B------:R2:W-:Y:S01]  /*55d0*/  LDGSTS.E [R23+0x4008], desc[UR16][R102.64], P0 ;  /* 0x0400800066177fae */ /* 0x0005e20008121850 */
[----:B------:R-:W-:Y:S01]  /*55e0*/  ISETP.NE.U32.AND P0, PT, R227, RZ, PT ;  /* 0x000000ffe300720c */ /* 0x000fe20003f05070 */
[----:B---3--:R-:W-:-:S04]  /*55f0*/  IMAD.WIDE R104, R4, 0x4, R104 ;  /* 0x0000000404687825 */ /* 0x008fc800078e0268 */
[----:B----4-:R-:W-:-:S04]  /*5600*/  IMAD.WIDE R106, R4, 0x4, R106 ;  /* 0x00000004046a7825 */ /* 0x010fc800078e026a */
[----:B------:R3:W-:Y:S01]  /*5610*/  LDGSTS.E [R23+0x6000], desc[UR16][R104.64], P1 ;  /* 0x0600000068177fae */ /* 0x0007e20008921850 */
[----:B------:R-:W-:-:S03]  /*5620*/  ISETP.NE.U32.AND P1, PT, R226, RZ, PT ;  /* 0x000000ffe200720c */ /* 0x000fc60003f25070 */
[----:B------:R4:W-:Y:S01]  /*5630*/  LDGSTS.E [R23+0x6008], desc[UR16][R106.64], P0 ;  /* 0x060080006a177fae */ /* 0x0009e20008121850 */
[----:B------:R-:W-:Y:S01]  /*5640*/  ISETP.NE.U32.AND P0, PT, R225, RZ, PT ;  /* 0x000000ffe100720c */ /* 0x000fe20003f05070 */
[----:B------:R-:W-:-:S04]  /*5650*/  IMAD.WIDE R108, R4, 0x4, R108 ;  /* 0x00000004046c7825 */ /* 0x000fc800078e026c */
[----:B------:R-:W-:-:S04]  /*5660*/  IMAD.WIDE R110, R4, 0x4, R110 ;  /* 0x00000004046e7825 */ /* 0x000fc800078e026e */
        /* <DEDUP_REMOVED lines=67> */
[----:B------:R-:W-:-:S03]  /*5aa0*/  LOP3.LUT P1, RZ, R5, 0x2000, RZ, 0xc0, !PT ;  /* 0x0000200005ff7812 */ /* 0x000fc6000782c0ff */
[----:B------:R4:W-:Y:S01]  /*5ab0*/  LDGSTS.E [R29+0x6008], desc[UR16][R156.64], P0 ;  /* 0x060080009c1d7fae */ /* 0x0009e20008121850 */
[----:B------:R-:W-:Y:S01]  /*5ac0*/  ISETP.NE.U32.AND P0, PT, R169, RZ, PT ;  /* 0x000000ffa900720c */ /* 0x000fe20003f05070 */
[----:B------:R-:W-:-:S04]  /*5ad0*/  IMAD.WIDE R158, R4, 0x4, R158 ;  /* 0x00000004049e7825 */ /* 0x000fc800078e029e */
[----:B------:R-:W-:-:S04]  /*5ae0*/  IMAD.WIDE R160, R4, 0x4, R160 ;  /* 0x0000000404a07825 */ /* 0x000fc800078e02a0 */
[----:B------:R-:W-:Y:S01]  /*5af0*/  IMAD.WIDE R162, R4, 0x4, R162 ;  /* 0x0000000404a27825 */ /* 0x000fe200078e02a2 */
[----:B------:R4:W-:Y:S04]  /*5b00*/  LDGSTS.E [R30+0x4000], desc[UR16][R158.64], P1 ;  /* 0x040000009e1e7fae */ /* 0x0009e80008921850 */
[----:B------:R4:W-:Y:S01]  /*5b10*/  LDGSTS.E [R30+0x4008], desc[UR16][R160.64], P0 ;  /* 0x04008000a01e7fae */ /* 0x0009e20008121850 */
[----:B------:R-:W-:-:S03]  /*5b20*/  ISETP.NE.U32.AND P0, PT, R35, RZ, PT ;  /* 0x000000ff2300720c */ /* 0x000fc60003f05070 */
[----:B------:R4:W-:Y:S01]  /*5b30*/  LDGSTS.E [R30+0x6000], desc[UR16][R162.64], P2 ;  /* 0x06000000a21e7fae */ /* 0x0009e20009121850 */
[C---:B------:R-:W-:Y:S02]  /*5b40*/  LOP3.LUT P2, RZ, R5.reuse, 0x800, RZ, 0xc0, !PT ;  /* 0x0000080005ff7812 */ /* 0x040fe4000784c0ff */
[----:B------:R-:W-:Y:S01]  /*5b50*/  LOP3.LUT P1, RZ, R5, 0x1000, RZ, 0xc0, !PT ;  /* 0x0000100005ff7812 */ /* 0x000fe2000782c0ff */
[----:B------:R-:W-:Y:S02]  /*5b60*/  IMAD.SHL.U32 R5, R19, 0x40, RZ ;  /* 0x0000004013057824 */ /* 0x000fe400078e00ff */
[----:B------:R-:W-:-:S04]  /*5b70*/  IMAD.WIDE R164, R4, 0x4, R164 ;  /* 0x0000000404a47825 */ /* 0x000fc800078e02a4 */
[C---:B------:R-:W-:Y:S01]  /*5b80*/  IMAD.WIDE R36, R5.reuse, 0x4, R36 ;  /* 0x0000000405247825 */ /* 0x040fe200078e0224 */
[----:B------:R4:W-:Y:S03]  /*5b90*/  LDGSTS.E [R30+0x6008], desc[UR16][R164.64], P0 ;  /* 0x06008000a41e7fae */ /* 0x0009e60008121850 */
[C---:B------:R-:W-:Y:S01]  /*5ba0*/  IMAD.WIDE R96, R5.reuse, 0x4, R96 ;  /* 0x0000000405607825 */ /* 0x040fe200078e0260 */
[----:B------:R-:W0:Y:S03]  /*5bb0*/  LDGDEPBAR ;  /* 0x00000000000079af */ /* 0x000e260000000000 */
[C---:B------:R-:W-:Y:S01]  /*5bc0*/  IMAD.WIDE R40, R5.reuse, 0x4, R40 ;  /* 0x0000000405287825 */ /* 0x040fe200078e0228 */
[----:B------:R4:W-:Y:S03]  /*5bd0*/  LDGSTS.E [R31+0x24000], desc[UR16][R36.64], P2 ;  /* 0x24000000241f7fae */ /* 0x0009e60009121850 */
        /* <DEDUP_REMOVED lines=56> */
[----:B------:R-:W-:Y:S01]  /*5f60*/  IMAD.WIDE R54, R5, 0x4, R54 ;  /* 0x0000000405367825 */ /* 0x000fe200078e0236 */
[----:B------:R4:W-:Y:S04]  /*5f70*/  LDGSTS.E [R34+0x25700], desc[UR16][R58.64], P2 ;  /* 0x257000003a227fae */ /* 0x0009e80009121850 */
[----:B------:R4:W-:Y:S04]  /*5f80*/  LDGSTS.E [R34+0x25b00], desc[UR16][R60.64], P2 ;  /* 0x25b000003c227fae */ /* 0x0009e80009121850 */
[----:B------:R4:W-:Y:S04]  /*5f90*/  LDGSTS.E [R34+0x25f00], desc[UR16][R54.64], P2 ;  /* 0x25f0000036227fae */ /* 0x0009e80009121850 */
[----:B------:R-:W0:Y:S01]  /*5fa0*/  LDGDEPBAR ;  /* 0x00000000000079af */ /* 0x000e220000000000 */
[----:B------:R-:W-:Y:S01]  /*5fb0*/  ISETP.NE.U32.AND P2, PT, R167, RZ, PT ;  /* 0x000000ffa700720c */ /* 0x000fe20003f45070 */
[----:B-1----:R-:W-:Y:S01]  /*5fc0*/  IMAD.WIDE R100, R4, 0x4, R100 ;  /* 0x0000000404647825 */ /* 0x002fe200078e0264 */
[----:B------:R-:W-:Y:S01]  /*5fd0*/  BAR.SYNC.DEFER_BLOCKING 0x0 ;  /* 0x0000000000007b1d */ /* 0x000fe20000010000 */
[----:B------:R-:W-:-:S02]  /*5fe0*/  ISETP.NE.U32.AND P0, PT, R166, RZ, PT ;  /* 0x000000ffa600720c */ /* 0x000fc40003f05070 */
[----:B--2---:R-:W-:-:S04]  /*5ff0*/  IMAD.WIDE R102, R4, 0x4, R102 ;  /* 0x0000000404667825 */ /* 0x004fc800078e0266 */
[----:B---3--:R-:W-:-:S04]  /*6000*/  IMAD.WIDE R104, R4, 0x4, R104 ;  /* 0x0000000404687825 */ /* 0x008fc800078e0268 */
[----:B------:R-:W-:Y:S01]  /*6010*/  @!PT LDS RZ, [RZ] ;  /* 0x00000000fffff984 */ /* 0x000fe20000000800 */
[----:B------:R-:W-:Y:S01]  /*6020*/  @!PT LDS RZ, [RZ] ;  /* 0x00000000fffff984 */ /* 0x000fe20000000800 */
[----:B------:R-:W-:Y:S01]  /*6030*/  @!PT LDS RZ, [RZ] ;  /* 0x00000000fffff984 */ /* 0x000fe20000000800 */
[----:B------:R1:W-:Y:S01]  /*6040*/  LDGSTS.E [R23+0x8000], desc[UR16][R100.64], P2 ;  /* 0x0800000064177fae */ /* 0x0003e20009121850 */
[----:B------:R-:W-:-:S03]  /*6050*/  ISETP.NE.U32.AND P2, PT, R168, RZ, PT ;  /* 0x000000ffa800720c */ /* 0x000fc60003f45070 */
[----:B------:R2:W-:Y:S01]  /*6060*/  LDGSTS.E [R23+0x8008], desc[UR16][R102.64], P0 ;  /* 0x0800800066177fae */ /* 0x0005e20008121850 */
[----:B------:R-:W-:Y:S01]  /*6070*/  ISETP.NE.U32.AND P0, PT, R170, RZ, PT ;  /* 0x000000ffaa00720c */ /* 0x000fe20003f05070 */
[----:B----4-:R-:W-:-:S08]  /*6080*/  IMAD.WIDE R106, R4, 0x4, R106 ;  /* 0x00000004046a7825 */ /* 0x010fd000078e026a */
[----:B------:R3:W-:Y:S01]  /*6090*/  LDGSTS.E [R23+0xa000], desc[UR16][R104.64], P2 ;  /* 0x0a00000068177fae */ /* 0x0007e20009121850 */
[----:B------:R-:W-:Y:S01]  /*60a0*/  ISETP.NE.U32.AND P2, PT, R171, RZ, PT ;  /* 0x000000ffab00720c */ /* 0x000fe20003f45070 */
[----:B------:R-:W-:Y:S02]  /*60b0*/  IMAD.WIDE R108, R4, 0x4, R108 ;  /* 0x00000004046c7825 */ /* 0x000fe400078e026c */
[----:B------:R4:W-:Y:S01]  /*60c0*/  LDGSTS.E [R23+0xa008], desc[UR16][R106.64], P0 ;  /* 0x0a0080006a177fae */ /* 0x0009e20008121850 */
[----:B------:R-:W-:Y:S01]  /*60d0*/  ISETP.NE.U32.AND P0, PT, R174, RZ, PT ;  /* 0x000000ffae00720c */ /* 0x000fe20003f05070 */
[----:B------:R-:W-:-:S08]  /*60e0*/  IMAD.WIDE R110, R4, 0x4, R110 ;  /* 0x00000004046e7825 */ /* 0x000fd000078e026e */
[----:B------:R4:W-:Y:S01]  /*60f0*/  LDGSTS.E [R24+0x8000], desc[UR16][R108.64], P2 ;  /* 0x080000006c187fae */ /* 0x0009e20009121850 */
[----:B------:R-:W-:Y:S01]  /*6100*/  ISETP.NE.U32.AND P2, PT, R203, RZ, PT ;  /* 0x000000ffcb00720c */ /* 0x000fe20003f45070 */
[----:B------:R-:W-:Y:S02]  /*6110*/  IMAD.WIDE R112, R4, 0x4, R112 ;  /* 0x0000000404707825 */ /* 0x000fe400078e0270 */
[----:B------:R4:W-:Y:S01]  /*6120*/  LDGSTS.E [R24+0x8008], desc[UR16][R110.64], P0 ;  /* 0x080080006e187fae */ /* 0x0009e20008121850 */
[----:B------:R-:W-:Y:S02]  /*6130*/  ISETP.NE.U32.AND P0, PT, R205, RZ, PT ;  /* 0x000000ffcd00720c */ /* 0x000fe40003f05070 */
[----:B------:R-:W-:Y:S02]  /*6140*/  ISETP.NE.U32.AND P3, PT, R238, RZ, PT ;  /* 0x000000ffee00720c */ /* 0x000fe40003f65070 */
[----:B------:R-:W2:Y:S01]  /*6150*/  LDL.LU R238, [R1+0x20] ;  /* 0x0000200001ee7983 */ /* 0x000ea20000300800 */
[----:B------:R-:W-:-:S03]  /*6160*/  IMAD.WIDE R114, R4, 0x4, R114 ;  /* 0x0000000404727825 */ /* 0x000fc600078e0272 */
[----:B------:R-:W3:Y:S04]  /*6170*/  LDL.LU R236, [R1+0x28] ;  /* 0x0000280001ec7983 */ /* 0x000ee80000300800 */
[----:B------:R4:W-:Y:S01]  /*6180*/  LDGSTS.E [R24+0xa000], desc[UR16][R112.64], P2 ;  /* 0x0a00000070187fae */ /* 0x0009e20009121850 */
[----:B------:R-:W-:Y:S01]  /*6190*/  ISETP.NE.U32.AND P2, PT, R207, RZ, PT ;  /* 0x000000ffcf00720c */ /* 0x000fe20003f45070 */
[C---:B------:R-:W-:Y:S02]  /*61a0*/  IMAD.WIDE R116, R4.reuse, 0x4, R116 ;  /* 0x0000000404747825 */ /* 0x040fe400078e0274 */
[----:B------:R4:W-:Y:S01]  /*61b0*/  LDGSTS.E [R24+0xa008], desc[UR16][R114.64], P0 ;  /* 0x0a00800072187fae */ /* 0x0009e20008121850 */
[----:B------:R-:W-:Y:S01]  /*61c0*/  ISETP.NE.U32.AND P0, PT, R251, RZ, PT ;  /* 0x000000fffb00720c */ /* 0x000fe20003f05070 */
[----:B------:R-:W-:-:S02]  /*61d0*/  IMAD.WIDE R118, R4, 0x4, R118 ;  /* 0x0000000404767825 */ /* 0x000fc400078e0276 */
[----:B------:R-:W4:Y:S02]  /*61e0*/  LDL.LU R241, [R1+0x2c] ;  /* 0x00002c0001f17983 */ /* 0x000f240000300800 */
[----:B------:R-:W-:Y:S02]  /*61f0*/  IMAD.WIDE R120, R4, 0x4, R120 ;  /* 0x0000000404787825 */ /* 0x000fe400078e0278 */
[----:B------:R-:W4:Y:S04]  /*6200*/  LDL.LU R240, [R1+0x30] ;  /* 0x0000300001f07983 */ /* 0x000f280000300800 */
[----:B------:R1:W-:Y:S01]  /*6210*/  LDGSTS.E [R25+0x8000], desc[UR16][R116.64], P2 ;  /* 0x0800000074197fae */ /* 0x0003e20009121850 */
[----:B------:R-:W-:-:S03]  /*6220*/  ISETP.NE.U32.AND P2, PT, R22, RZ, PT ;  /* 0x000000ff1600720c */ /* 0x000fc60003f45070 */
[----:B------:R1:W-:Y:S01]  /*6230*/  LDGSTS.E [R25+0x8008], desc[UR16][R118.64], P0 ;  /* 0x0800800076197fae */ /* 0x0003e20008121850 */
[----:B------:R-:W-:Y:S01]  /*6240*/  ISETP.NE.U32.AND P0, PT, R21, RZ, PT ;  /* 0x000000ff1500720c */ /* 0x000fe20003f05070 */
[----:B------:R-:W-:-:S08]  /*6250*/  IMAD.WIDE R122, R4, 0x4, R122 ;  /* 0x00000004047a7825 */ /* 0x000fd000078e027a */
[----:B------:R1:W-:Y:S01]  /*6260*/  LDGSTS.E [R25+0xa000], desc[UR16][R120.64], P2 ;  /* 0x0a00000078197fae */ /* 0x0003e20009121850 */
[----:B------:R-:W-:Y:S01]  /*6270*/  ISETP.NE.U32.AND P2, PT, R20, RZ, PT ;  /* 0x000000ff1400720c */ /* 0x000fe20003f45070 */
[----:B------:R-:W-:Y:S02]  /*6280*/  IMAD.WIDE R124, R4, 0x4, R124 ;  /* 0x00000004047c7825 */ /* 0x000fe400078e027c */
[----:B------:R1:W-:Y:S01]  /*6290*/  LDGSTS.E [R25+0xa008], desc[UR16][R122.64], P0 ;  /* 0x0a0080007a197fae */ /* 0x0003e20008121850 */
[----:B------:R-:W-:-:S03]  /*62a0*/  ISETP.NE.U32.AND P0, PT, R244, RZ, PT ;  /* 0x000000fff400720c */ /* 0x000fc60003f05070 */
[----:B------:R-:W4:Y:S06]  /*62b0*/  LDL.LU R244, [R1+0x34] ;  /* 0x0000340001f47983 */ /* 0x000f2c0000300800 */
[----:B------:R1:W-:Y:S01]  /*62c0*/  LDGSTS.E [R26+0x8000], desc[UR16][R124.64], P2 ;  /* 0x080000007c1a7fae */ /* 0x0003e20009121850 */
[----:B------:R-:W-:-:S03]  /*62d0*/  ISETP.NE.U32.AND P2, PT, R243, RZ, PT ;  /* 0x000000fff300720c */ /* 0x000fc60003f45070 */
[----:B------:R-:W4:Y:S01]  /*62e0*/  LDL.LU R243, [R1+0x38] ;  /* 0x0000380001f37983 */ /* 0x000f220000300800 */
[----:B------:R-:W-:-:S04]  /*62f0*/  IMAD.WIDE R126, R4, 0x4, R126 ;  /* 0x00000004047e7825 */ /* 0x000fc800078e027e */
[----:B------:R-:W-:Y:S01]  /*6300*/  IMAD.WIDE R128, R4, 0x4, R128 ;  /* 0x0000000404807825 */ /* 0x000fe200078e0280 */
[----:B------:R1:W-:Y:S01]  /*6310*/  LDGSTS.E [R26+0x8008], desc[UR16][R126.64], P0 ;  /* 0x080080007e1a7fae */ /* 0x0003e20008121850 */
[----:B------:R-:W-:-:S03]  /*6320*/  ISETP.NE.U32.AND P0, PT, R247, RZ, PT ;  /* 0x000000fff700720c */ /* 0x000fc60003f05070 */
[----:B------:R1:W-:Y:S01]  /*6330*/  LDGSTS.E [R26+0xa000], desc[UR16][R128.64], P2 ;  /* 0x0a000000801a7fae */ /* 0x0003e20009121850 */
[----:B------:R-:W-:-:S03]  /*6340*/  ISETP.NE.U32.AND P2, PT, R246, RZ, PT ;  /* 0x000000fff600720c */ /* 0x000fc60003f45070 */
[----:B------:R-:W4:Y:S04]  /*6350*/  LDL.LU R247, [R1+0x3c] ;  /* 0x00003c0001f77983 */ /* 0x000f280000300800 */
        /* <DEDUP_REMOVED lines=9> */
[----:B------:R-:W-:-:S05]  /*63f0*/  IMAD.WIDE R134, R4, 0x4, R134 ;  /* 0x0000000404867825 */ /* 0x000fca00078e0286 */
[----:B------:R1:W-:Y:S01]  /*6400*/  LDGSTS.E [R27+0x8008], desc[UR16][R134.64], P0 ;  /* 0x08008000861b7fae */ /* 0x0003e20008121850 */
[----:B------:R-:W-:-:S04]  /*6410*/  IMAD.WIDE R136, R4, 0x4, R136 ;  /* 0x0000000404887825 */ /* 0x000fc800078e0288 */
[C---:B------:R-:W-:Y:S01]  /*6420*/  IMAD.WIDE R138, R4.reuse, 0x4, R138 ;  /* 0x00000004048a7825 */ /* 0x040fe200078e028a */
[----:B------:R1:W-:Y:S01]  /*6430*/  LDGSTS.E [R27+0xa000], desc[UR16][R136.64], P2 ;  /* 0x0a000000881b7fae */ /* 0x0003e20009121850 */
[----:B------:R-:W-:Y:S02]  /*6440*/  ISETP.NE.U32.AND P2, PT, R237, RZ, PT ;  /* 0x000000ffed00720c */ /* 0x000fe40003f45070 */
[----:B------:R-:W-:-:S04]  /*6450*/  IMAD.WIDE R142, R4, 0x4, R142 ;  /* 0x00000004048e7825 */ /* 0x000fc800078e028e */
        /* <DEDUP_REMOVED lines=21> */
[----:B------:R-:W-:Y:S01]  /*65b0*/  IMAD.WIDE R92, R5, 0x4, R92 ;  /* 0x00000004055c7825 */ /* 0x000fe200078e025c */
[----:B--2---:R-:W-:-:S13]  /*65c0*/  ISETP.NE.U32.AND P0, PT, R238, RZ, PT ;  /* 0x000000ffee00720c */ /* 0x004fda0003f05070 */
[----:B------:R2:W-:Y:S01]  /*65d0*/  LDGSTS.E [R27+0xa008], desc[UR16][R138.64], P0 ;  /* 0x0a0080008a1b7fae */ /* 0x0005e20008121850 */
[----:B---3--:R-:W-:-:S03]  /*65e0*/  ISETP.NE.U32.AND P0, PT, R236, RZ, PT ;  /* 0x000000ffec00720c */ /* 0x008fc60003f05070 */
[----:B------:R3:W-:Y:S01]  /*65f0*/  LDGSTS.E [R28+0x8000], desc[UR16][R142.64], P2 ;  /* 0x080000008e1c7fae */ /* 0x0007e20009121850 */
[----:B----4-:R-:W-:-:S09]  /*6600*/  ISETP.NE.U32.AND P2, PT, R241, RZ, PT ;  /* 0x000000fff100720c */ /* 0x010fd20003f45070 */
[----:B------:R4:W-:Y:S01]  /*6610*/  LDGSTS.E [R28+0x8008], desc[UR16][R144.64], P0 ;  /* 0x08008000901c7fae */ /* 0x0009e20008121850 */
[----:B------:R-:W-:-:S03]  /*6620*/  ISETP.NE.U32.AND P0, PT, R240, RZ, PT ;  /* 0x000000fff000720c */ /* 0x000fc60003f05070 */
[----:B------:R4:W-:Y:S10]  /*6630*/  LDGSTS.E [R28+0xa000], desc[UR16][R146.64], P2 ;  /* 0x0a000000921c7fae */ /* 0x0009f40009121850 */
[----:B------:R4:W-:Y:S01]  /*6640*/  LDGSTS.E [R28+0xa008], desc[UR16][R148.64], P0 ;  /* 0x0a008000941c7fae */ /* 0x0009e20008121850 */
[----:B------:R-:W-:-:S02]  /*6650*/  ISETP.NE.U32.AND P2, PT, R244, RZ, PT ;  /* 0x000000fff400720c */ /* 0x000fc40003f45070 */
[----:B------:R-:W-:-:S11]  /*6660*/  ISETP.NE.U32.AND P0, PT, R243, RZ, PT ;  /* 0x000000fff300720c */ /* 0x000fd60003f05070 */
[----:B------:R4:W-:Y:S04]  /*6670*/  LDGSTS.E [R29+0x8000], desc[UR16][R150.64], P2 ;  /* 0x08000000961d7fae */ /* 0x0009e80009121850 */
[----:B------:R4:W-:Y:S01]  /*6680*/  LDGSTS.E [R29+0x8008], desc[UR16][R152.64], P0 ;  /* 0x08008000981d7fae */ /* 0x0009e20008121850 */
[----:B------:R-:W-:Y:S02]  /*6690*/  ISETP.NE.U32.AND P2, PT, R247, RZ, PT ;  /* 0x000000fff700720c */ /* 0x000fe40003f45070 */
[----:B------:R-:W-:-:S11]  /*66a0*/  ISETP.NE.U32.AND P0, PT, R246, RZ, PT ;  /* 0x000000fff600720c */ /* 0x000fd60003f05070 */
[----:B------:R4:W-:Y:S04]  /*66b0*/  LDGSTS.E [R29+0xa000], desc[UR16][R154.64], P2 ;  /* 0x0a0000009a1d7fae */ /* 0x0009e80009121850 */
[----:B------:R4:W-:Y:S01]  /*66c0*/  LDGSTS.E [R29+0xa008], desc[UR16][R156.64], P0 ;  /* 0x0a0080009c1d7fae */ /* 0x0009e20008121850 */
[----:B------:R-:W-:Y:S02]  /*66d0*/  ISETP.NE.U32.AND P2, PT, R250, RZ, PT ;  /* 0x000000fffa00720c */ /* 0x000fe40003f45070 */
[----:B------:R-:W-:-:S11]  /*66e0*/  ISETP.NE.U32.AND P0, PT, R249, RZ, PT ;  /* 0x000000fff900720c */ /* 0x000fd60003f05070 */
[----:B------:R4:W-:Y:S01]  /*66f0*/  LDGSTS.E [R30+0x8000], desc[UR16][R158.64], P2 ;  /* 0x080000009e1e7fae */ /* 0x0009e20009121850 */
[----:B------:R-:W-:-:S03]  /*6700*/  ISETP.NE.U32.AND P2, PT, R140, RZ, PT ;  /* 0x000000ff8c00720c */ /* 0x000fc60003f45070 */
[----:B------:R4:W-:Y:S01]  /*6710*/  LDGSTS.E [R30+0x8008], desc[UR16][R160.64], P0 ;  /* 0x08008000a01e7fae */ /* 0x0009e20008121850 */
[----:B------:R-:W-:Y:S01]  /*6720*/  ISETP.NE.U32.AND P0, PT, R252, RZ, PT ;  /* 0x000000fffc00720c */ /* 0x000fe20003f05070 */
[C---:B------:R-:W-:Y:S01]  /*6730*/  IMAD.WIDE R90, R5.reuse, 0x4, R90 ;  /* 0x00000004055a7825 */ /* 0x040fe200078e025a */
[----:B------:R-:W4:Y:S03]  /*6740*/  S2R R0, SR_TID.X ;  /* 0x0000000000007919 */ /* 0x000f260000002100 */
[C---:B------:R-:W-:Y:S01]  /*6750*/  IMAD.WIDE R88, R5.reuse, 0x4, R88 ;  /* 0x0000000405587825 */ /* 0x040fe200078e0258 */
[----:B------:R-:W-:Y:S01]  /*6760*/  UIADD3 UR4, UR4, -0x100, URZ ;  /* 0xffffff0004047890 */ /* 0x000fe2000fffe03f */
[----:B------:R-:W4:Y:S02]  /*6770*/  S2R R215, SR_TID.X ;  /* 0x0000000000d77919 */ /* 0x000f240000002100 */
[----:B------:R4:W-:Y:S04]  /*6780*/  LDGSTS.E [R30+0xa000], desc[UR16][R162.64], P2 ;  /* 0x0a000000a21e7fae */ /* 0x0009e80009121850 */
[----:B------:R4:W-:Y:S04]  /*6790*/  LDGSTS.E [R30+0xa008], desc[UR16][R164.64], P0 ;  /* 0x0a008000a41e7fae */ /* 0x0009e80008121850 */
[----:B------:R-:W0:Y:S04]  /*67a0*/  LDGDEPBAR ;  /* 0x00000000000079af */ /* 0x000e280000000000 */
[----:B------:R4:W-:Y:S04]  /*67b0*/  LDGSTS.E [R31+0x28000], desc[UR16][R36.64], P1 ;  /* 0x28000000241f7fae */ /* 0x0009e80008921850 */
[----:B------:R4:W-:Y:S04]  /*67c0*/  LDGSTS.E [R31+0x28400], desc[UR16][R96.64], P1 ;  /* 0x28400000601f7fae */ /* 0x0009e80008921850 */
[----:B------:R4:W-:Y:S04]  /*67d0*/  LDGSTS.E [R31+0x28800], desc[UR16][R40.64], P1 ;  /* 0x28800000281f7fae */ /* 0x0009e80008921850 */
[----:B------:R4:W-:Y:S04]  /*67e0*/  LDGSTS.E [R31+0x28c00], desc[UR16][R48.64], P1 ;  /* 0x28c00000301f7fae */ /* 0x0009e80008921850 */
[----:B------:R4:W-:Y:S01]  /*67f0*/  LDGSTS.E [R31+0x29000], desc[UR16][R50.64], P1 ;  /* 0x29000000321f7fae */ /* 0x0009e20008921850 */
[----:B------:R-:W-:-:S03]  /*6800*/  IMAD.WIDE R76, R5, 0x4, R76 ;  /* 0x00000004054c7825 */ /* 0x000fc600078e024c */
        /* <DEDUP_REMOVED lines=46> */
[----:B------:R-:W-:-:S02]  /*6af0*/  ISETP.NE.U32.AND P2, PT, R6, RZ, PT ;  /* 0x000000ff0600720c */ /* 0x000fc40003f45070 */
[----:B------:R-:W-:Y:S01]  /*6b00*/  ISETP.NE.U32.AND P0, PT, R141, RZ, PT ;  /* 0x000000ff8d00720c */ /* 0x000fe20003f05070 */
[C---:B-1----:R-:W-:Y:S01]  /*6b10*/  IMAD.WIDE R100, R4.reuse, 0x4, R100 ;  /* 0x0000000404647825 */ /* 0x042fe200078e0264 */
[----:B------:R-:W-:Y:S03]  /*6b20*/  BAR.SYNC.DEFER_BLOCKING 0x0 ;  /* 0x0000000000007b1d */ /* 0x000fe60000010000 */
[----:B------:R-:W-:-:S04]  /*6b30*/  IMAD.WIDE R102, R4, 0x4, R102 ;  /* 0x0000000404667825 */ /* 0x000fc800078e0266 */
[C---:B------:R-:W-:Y:S01]  /*6b40*/  IMAD.WIDE R104, R4.reuse, 0x4, R104 ;  /* 0x0000000404687825 */ /* 0x040fe200078e0268 */
[----:B------:R-:W4:Y:S03]  /*6b50*/  LDL.LU R140, [R1+0x160] ;  /* 0x00016000018c7983 */ /* 0x000f260000300800 */
[----:B------:R-:W-:-:S04]  /*6b60*/  IMAD.WIDE R106, R4, 0x4, R106 ;  /* 0x00000004046a7825 */ /* 0x000fc800078e026a */
[----:B------:R-:W-:-:S04]  /*6b70*/  IMAD.WIDE R108, R4, 0x4, R108 ;  /* 0x00000004046c7825 */ /* 0x000fc800078e026c */
[----:B------:R-:W-:-:S04]  /*6b80*/  IMAD.WIDE R110, R4, 0x4, R110 ;  /* 0x00000004046e7825 */ /* 0x000fc800078e026e */
[----:B------:R-:W-:Y:S01]  /*6b90*/  IMAD.WIDE R112, R4, 0x4, R112 ;  /* 0x0000000404707825 */ /* 0x000fe200078e0270 */
[----:B------:R-:W-:Y:S01]  /*6ba0*/  @!PT LDS RZ, [RZ] ;  /* 0x00000000fffff984 */ /* 0x000fe20000000800 */
[----:B------:R-:W-:Y:S01]  /*6bb0*/  @!PT LDS RZ, [RZ] ;  /* 0x00000000fffff984 */ /* 0x000fe20000000800 */
[----:B------:R-:W-:Y:S01]  /*6bc0*/  @!PT LDS RZ, [RZ] ;  /* 0x00000000fffff984 */ /* 0x000fe20000000800 */
[----:B------:R1:W-:Y:S01]  /*6bd0*/  LDGSTS.E [R23+0xc000], desc[UR16][R100.64], P2 ;  /* 0x0c00000064177fae */ /* 0x0003e20009121850 */
[----:B------:R-:W-:-:S03]  /*6be0*/  ISETP.NE.U32.AND P2, PT, R177, RZ, PT ;  /* 0x000000ffb100720c */ /* 0x000fc60003f45070 */
[----:B------:R1:W-:Y:S01]  /*6bf0*/  LDGSTS.E [R23+0xc008], desc[UR16][R102.64], P0 ;  /* 0x0c00800066177fae */ /* 0x0003e20008121850 */
[----:B------:R-:W-:Y:S01]  /*6c00*/  ISETP.NE.U32.AND P0, PT, R176, RZ, PT ;  /* 0x000000ffb000720c */ /* 0x000fe20003f05070 */
[----:B------:R-:W-:-:S04]  /*6c10*/  IMAD.WIDE R114, R4, 0x4, R114 ;  /* 0x0000000404727825 */ /* 0x000fc800078e0272 */
[----:B------:R-:W-:-:S04]  /*6c20*/  IMAD.WIDE R116, R4, 0x4, R116 ;  /* 0x0000000404747825 */ /* 0x000fc800078e0274 */
[----:B------:R-:W-:Y:S01]  /*6c30*/  IMAD.WIDE R118, R4, 0x4, R118 ;  /* 0x0000000404767825 */ /* 0x000fe200078e0276 */
        /* <DEDUP_REMOVED lines=25> */
[----:B--2---:R-:W-:-:S04]  /*6dd0*/  IMAD.WIDE R138, R4, 0x4, R138 ;  /* 0x00000004048a7825 */ /* 0x004fc800078e028a */
[----:B---3--:R-:W-:-:S04]  /*6de0*/  IMAD.WIDE R142, R4, 0x4, R142 ;  /* 0x00000004048e7825 */ /* 0x008fc800078e028e */
[----:B----4-:R-:W-:Y:S01]  /*6df0*/  IMAD.WIDE R144, R4, 0x4, R144 ;  /* 0x0000000404907825 */ /* 0x010fe200078e0290 */
[----:B------:R2:W-:Y:S01]  /*6e00*/  LDGSTS.E [R25+0xe000], desc[UR16][R120.64], P2 ;  /* 0x0e00000078197fae */ /* 0x0005e20009121850 */
[----:B------:R-:W-:-:S03]  /*6e10*/  ISETP.NE.U32.AND P2, PT, R186, RZ, PT ;  /* 0x000000ffba00720c */ /* 0x000fc60003f45070 */
[----:B------:R3:W-:Y:S01]  /*6e20*/  LDGSTS.E [R25+0xe008], desc[UR16][R122.64], P0 ;  /* 0x0e0080007a197fae */ /* 0x0007e20008121850 */
[----:B------:R-:W-:Y:S01]  /*6e30*/  ISETP.NE.U32.AND P0, PT, R187, RZ, PT ;  /* 0x000000ffbb00720c */ /* 0x000fe20003f05070 */
[----:B------:R-:W-:Y:S01]  /*6e40*/  IMAD.WIDE R146, R4, 0x4, R146 ;  /* 0x0000000404927825 */ /* 0x000fe200078e0292 */
[----:B------:R-:W-:Y:S01]  /*6e50*/  SHF.R.U32.HI R0, RZ, 0x6, R0 ;  /* 0x00000006ff007819 */ /* 0x000fe20000011600 */
[----:B------:R-:W4:Y:S06]  /*6e60*/  LDL.LU R252, [R1+0x15c] ;  /* 0x00015c0001fc7983 */ /* 0x000f2c0000300800 */
[----:B------:R3:W-:Y:S01]  /*6e70*/  LDGSTS.E [R26+0xc000], desc[UR16][R124.64], P2 ;  /* 0x0c0000007c1a7fae */ /* 0x0007e20009121850 */
[----:B------:R-:W-:-:S03]  /*6e80*/  ISETP.NE.U32.AND P2, PT, R188, RZ, PT ;  /* 0x000000ffbc00720c */ /* 0x000fc60003f45070 */
[----:B------:R3:W-:Y:S01]  /*6e90*/  LDGSTS.E [R26+0xc008], desc[UR16][R126.64], P0 ;  /* 0x0c0080007e1a7fae */ /* 0x0007e20008121850 */
[----:B------:R-:W-:Y:S01]  /*6ea0*/  ISETP.NE.U32.AND P0, PT, R189, RZ, PT ;  /* 0x000000ffbd00720c */ /* 0x000fe20003f05070 */
[----:B------:R-:W-:Y:S01]  /*6eb0*/  IMAD.WIDE R148, R4, 0x4, R148 ;  /* 0x0000000404947825 */ /* 0x000fe200078e0294 */
[----:B------:R-:W-:Y:S01]  /*6ec0*/  SGXT.U32 R0, R0, 0x1 ;  /* 0x000000010000781a */ /* 0x000fe20000000000 */
[----:B------:R-:W5:Y:S06]  /*6ed0*/  LDL.LU R6, [R1+0x158] ;  /* 0x0001580001067983 */ /* 0x000f6c0000300800 */
[----:B------:R3:W-:Y:S01]  /*6ee0*/  LDGSTS.E [R26+0xe000], desc[UR16][R128.64], P2 ;  /* 0x0e000000801a7fae */ /* 0x0007e20009121850 */
[----:B------:R-:W-:-:S03]  /*6ef0*/  ISETP.NE.U32.AND P2, PT, R190, RZ, PT ;  /* 0x000000ffbe00720c */ /* 0x000fc60003f45070 */
[----:B------:R3:W-:Y:S01]  /*6f00*/  LDGSTS.E [R26+0xe008], desc[UR16][R130.64], P0 ;  /* 0x0e008000821a7fae */ /* 0x0007e20008121850 */
[----:B------:R-:W-:Y:S01]  /*6f10*/  ISETP.NE.U32.AND P0, PT, R191, RZ, PT ;  /* 0x000000ffbf00720c */ /* 0x000fe20003f05070 */
[----:B------:R-:W-:Y:S01]  /*6f20*/  IMAD.WIDE R150, R4, 0x4, R150 ;  /* 0x0000000404967825 */ /* 0x000fe200078e0296 */
[----:B------:R-:W-:Y:S01]  /*6f30*/  LOP3.LUT R210, R0, 0x2, RZ, 0xfc, !PT ;  /* 0x0000000200d27812 */ /* 0x000fe200078efcff */
[----:B------:R-:W5:Y:S06]  /*6f40*/  LDL.LU R141, [R1+0x154] ;  /* 0x00015400018d7983 */ /* 0x000f6c0000300800 */
[----:B------:R3:W-:Y:S01]  /*6f50*/  LDGSTS.E [R27+0xc000], desc[UR16][R132.64], P2 ;  /* 0x0c000000841b7fae */ /* 0x0007e20009121850 */
[----:B------:R-:W-:-:S03]  /*6f60*/  ISETP.NE.U32.AND P2, PT, R192, RZ, PT ;  /* 0x000000ffc000720c */ /* 0x000fc60003f45070 */
[----:B------:R3:W-:Y:S01]  /*6f70*/  LDGSTS.E [R27+0xc008], desc[UR16][R134.64], P0 ;  /* 0x0c008000861b7fae */ /* 0x0007e20008121850 */
[----:B------:R-:W-:Y:S01]  /*6f80*/  ISETP.NE.U32.AND P0, PT, R193, RZ, PT ;  /* 0x000000ffc100720c */ /* 0x000fe20003f05070 */
[----:B------:R-:W-:Y:S01]  /*6f90*/  IMAD.WIDE R152, R4, 0x4, R152 ;  /* 0x0000000404987825 */ /* 0x000fe200078e0298 */
[----:B------:R-:W-:Y:S01]  /*6fa0*/  ISETP.GE.AND P1, PT, R210, UR4, PT ;  /* 0x00000004d2007c0c */ /* 0x000fe2000bf26270 */
[----:B------:R-:W5:Y:S02]  /*6fb0*/  LDL.LU R177, [R1+0x150] ;  /* 0x0001500001b17983 */ /* 0x000f640000300800 */
[----:B------:R-:W-:-:S04]  /*6fc0*/  IMAD.WIDE R154, R4, 0x4, R154 ;  /* 0x00000004049a7825 */ /* 0x000fc800078e029a */
[----:B------:R-:W-:Y:S01]  /*6fd0*/  IMAD.WIDE R156, R4, 0x4, R156 ;  /* 0x00000004049c7825 */ /* 0x000fe200078e029c */
[----:B------:R3:W-:Y:S01]  /*6fe0*/  LDGSTS.E [R27+0xe000], desc[UR16][R136.64], P2 ;  /* 0x0e000000881b7fae */ /* 0x0007e20009121850 */
[----:B------:R-:W-:-:S03]  /*6ff0*/  ISETP.NE.U32.AND P2, PT, R194, RZ, PT ;  /* 0x000000ffc200720c */ /* 0x000fc60003f45070 */
[----:B------:R3:W-:Y:S01]  /*7000*/  LDGSTS.E [R27+0xe008], desc[UR16][R138.64], P0 ;  /* 0x0e0080008a1b7fae */ /* 0x0007e20008121850 */
[----:B------:R-:W-:Y:S02]  /*7010*/  ISETP.NE.U32.AND P0, PT, R195, RZ, PT ;  /* 0x000000ffc300720c */ /* 0x000fe40003f05070 */
[----:B------:R-:W-:Y:S01]  /*7020*/  LOP3.LUT R241, R0, 0x20, RZ, 0xfc, !PT ;  /* 0x0000002000f17812 */ /* 0x000fe200078efcff */
[----:B------:R-:W-:Y:S01]  /*7030*/  IMAD.WIDE R158, R4, 0x4, R158 ;  /* 0x00000004049e7825 */ /* 0x000fe200078e029e */
[----:B------:R-:W-:Y:S01]  /*7040*/  LOP3.LUT R236, R0, 0x22, RZ, 0xfc, !PT ;  /* 0x0000002200ec7812 */ /* 0x000fe200078efcff */
[----:B------:R-:W5:Y:S04]  /*7050*/  LDL.LU R176, [R1+0x14c] ;  /* 0x00014c0001b07983 */ /* 0x000f680000300800 */
[----:B------:R3:W-:Y:S01]  /*7060*/  LDGSTS.E [R28+0xc000], desc[UR16][R142.64], P2 ;  /* 0x0c0000008e1c7fae */ /* 0x0007e20009121850 */
[----:B------:R-:W-:-:S03]  /*7070*/  ISETP.NE.U32.AND P2, PT, R196, RZ, PT ;  /* 0x000000ffc400720c */ /* 0x000fc60003f45070 */
[----:B------:R3:W-:Y:S01]  /*7080*/  LDGSTS.E [R28+0xc008], desc[UR16][R144.64], P0 ;  /* 0x0c008000901c7fae */ /* 0x0007e20008121850 */
[----:B------:R-:W-:Y:S01]  /*7090*/  ISETP.NE.U32.AND P0, PT, R197, RZ, PT ;  /* 0x000000ffc500720c */ /* 0x000fe20003f05070 */
[----:B------:R-:W-:Y:S01]  /*70a0*/  IMAD.WIDE R160, R4, 0x4, R160 ;  /* 0x0000000404a07825 */ /* 0x000fe200078e02a0 */
[----:B------:R-:W-:Y:S01]  /*70b0*/  LOP3.LUT R211, R0, 0x4, RZ, 0xfc, !PT ;  /* 0x0000000400d37812 */ /* 0x000fe200078efcff */
[----:B------:R-:W5:Y:S02]  /*70c0*/  LDL.LU R178, [R1+0x148] ;  /* 0x0001480001b27983 */ /* 0x000f640000300800 */
[----:B------:R-:W-:Y:S01]  /*70d0*/  IMAD.WIDE R162, R4, 0x4, R162 ;  /* 0x0000000404a27825 */ /* 0x000fe200078e02a2 */
[C---:B------:R-:W-:Y:S01]  /*70e0*/  LOP3.LUT R212, R0.reuse, 0x6, RZ, 0xfc, !PT ;  /* 0x0000000600d47812 */ /* 0x040fe200078efcff */
[----:B------:R-:W5:Y:S04]  /*70f0*/  LDL.LU R179, [R1+0x144] ;  /* 0x0001440001b37983 */ /* 0x000f680000300800 */
[----:B------:R3:W-:Y:S04]  /*7100*/  LDGSTS.E [R28+0xe000], desc[UR16][R146.64], P2 ;  /* 0x0e000000921c7fae */ /* 0x0007e80009121850 */
[----:B------:R3:W-:Y:S01]  /*7110*/  LDGSTS.E [R28+0xe008], desc[UR16][R148.64], P0 ;  /* 0x0e008000941c7fae */ /* 0x0007e20008121850 */
[----:B------:R-:W-:-:S02]  /*7120*/  ISETP.GE.AND P0, PT, R0, UR4, PT ;  /* 0x0000000400007c0c */ /* 0x000fc4000bf06270 */
[----:B------:R-:W-:Y:S01]  /*7130*/  ISETP.NE.U32.AND P2, PT, R198, RZ, PT ;  /* 0x000000ffc600720c */ /* 0x000fe20003f45070 */
[----:B------:R4:W-:Y:S01]  /*7140*/  LDGSTS.E [R29+0xc000], desc[UR16][R150.64], P3 ;  /* 0x0c000000961d7fae */ /* 0x0009e20009921850 */
[----:B------:R-:W-:Y:S02]  /*7150*/  SEL R19, RZ, 0x4, P0 ;  /* 0x00000004ff137807 */ /* 0x000fe40000000000 */
[----:B------:R-:W-:Y:S01]  /*7160*/  ISETP.GT.AND P0, PT, R7, 0x13f, PT ;  /* 0x0000013f0700780c */ /* 0x000fe20003f04270 */
[----:B------:R4:W-:Y:S03]  /*7170*/  LDGSTS.E [R29+0xc008], desc[UR16][R152.64], P4 ;  /* 0x0c008000981d7fae */ /* 0x0009e6000a121850 */
[----:B------:R-:W-:Y:S01]  /*7180*/  SEL R19, R19, RZ, P0 ;  /* 0x000000ff13137207 */ /* 0x000fe20000000000 */
[----:B------:R4:W-:Y:S03]  /*7190*/  LDGSTS.E [R29+0xe000], desc[UR16][R154.64], P5 ;  /* 0x0e0000009a1d7fae */ /* 0x0009e6000a921850 */
[----:B------:R-:W-:Y:S01]  /*71a0*/  ISETP.NE.U32.AND P4, PT, R19, RZ, PT ;  /* 0x000000ff1300720c */ /* 0x000fe20003f85070 */
[----:B------:R4:W-:Y:S01]  /*71b0*/  LDGSTS.E [R29+0xe008], desc[UR16][R156.64], P2 ;  /* 0x0e0080009c1d7fae */ /* 0x0009e20009121850 */
[----:B------:R-:W-:-:S02]  /*71c0*/  SEL R19, RZ, 0x4, P1 ;  /* 0x00000004ff137807 */ /* 0x000fc40000800000 */
[----:B------:R-:W-:Y:S01]  /*71d0*/  ISETP.NE.U32.AND P2, PT, R199, RZ, PT ;  /* 0x000000ffc700720c */ /* 0x000fe20003f45070 */
[----:B------:R-:W-:Y:S01]  /*71e0*/  IMAD.WIDE R164, R4, 0x4, R164 ;  /* 0x0000000404a47825 */ /* 0x000fe200078e02a4 */
[----:B------:R-:W-:Y:S01]  /*71f0*/  SEL R19, R19, RZ, P0 ;  /* 0x000000ff13137207 */ /* 0x000fe20000000000 */
[----:B------:R-:W5:Y:S01]  /*7200*/  LDL.LU R180, [R1+0x140] ;  /* 0x0001400001b47983 */ /* 0x000f620000300800 */
[----:B------:R-:W-:Y:S02]  /*7210*/  ISETP.GE.AND P1, PT, R241, UR4, PT ;  /* 0x00000004f1007c0c */ /* 0x000fe4000bf26270 */
[----:B------:R-:W-:Y:S01]  /*7220*/  ISETP.NE.U32.AND P3, PT, R19, RZ, PT ;  /* 0x000000ff1300720c */ /* 0x000fe20003f65070 */
[----:B------:R-:W-:Y:S01]  /*7230*/  IMAD.WIDE R36, R5, 0x4, R36 ;  /* 0x0000000405247825 */ /* 0x000fe200078e0224 */
[----:B------:R-:W-:Y:S01]  /*7240*/  SEL R19, RZ, 0x4, P1 ;  /* 0x00000004ff137807 */ /* 0x000fe20000800000 */
[----:B------:R-:W5:Y:S01]  /*7250*/  LDL.LU R181, [R1+0x13c] ;  /* 0x00013c0001b57983 */ /* 0x000f620000300800 */
[----:B------:R-:W-:-:S02]  /*7260*/  ISETP.NE.U32.AND P5, PT, R200, RZ, PT ;  /* 0x000000ffc800720c */ /* 0x000fc40003fa5070 */
[----:B------:R-:W-:Y:S01]  /*7270*/  SEL R19, R19, RZ, P0 ;  /* 0x000000ff13137207 */ /* 0x000fe20000000000 */
[----:B------:R4:W-:Y:S01]  /*7280*/  LDGSTS.E [R30+0xc000], desc[UR16][R158.64], P2 ;  /* 0x0c0000009e1e7fae */ /* 0x0009e20009121850 */
[----:B------:R-:W-:Y:S02]  /*7290*/  ISETP.GE.AND P1, PT, R236, UR4, PT ;  /* 0x00000004ec007c0c */ /* 0x000fe4000bf26270 */
[----:B------:R-:W-:Y:S01]  /*72a0*/  ISETP.NE.U32.AND P2, PT, R19, RZ, PT ;  /* 0x000000ff1300720c */ /* 0x000fe20003f45070 */
[----:B------:R-:W-:Y:S01]  /*72b0*/  IMAD.WIDE R96, R5, 0x4, R96 ;  /* 0x0000000405607825 */ /* 0x000fe200078e0260 */
[----:B------:R-:W-:Y:S01]  /*72c0*/  SEL R19, RZ, 0x4, P1 ;  /* 0x00000004ff137807 */ /* 0x000fe20000800000 */
[----:B------:R-:W5:Y:S03]  /*72d0*/  LDL.LU R182, [R1+0x138] ;  /* 0x0001380001b67983 */ /* 0x000f660000300800 */
[----:B------:R-:W-:Y:S01]  /*72e0*/  SEL R19, R19, RZ, P0 ;  /* 0x000000ff13137207 */ /* 0x000fe20000000000 */
[----:B------:R4:W-:Y:S01]  /*72f0*/  LDGSTS.E [R30+0xc008], desc[UR16][R160.64], P5 ;  /* 0x0c008000a01e7fae */ /* 0x0009e2000a921850 */
[----:B------:R-:W-:-:S02]  /*7300*/  ISETP.GE.AND P5, PT, R211, UR4, PT ;  /* 0x00000004d3007c0c */ /* 0x000fc4000bfa6270 */
[----:B------:R-:W-:Y:S01]  /*7310*/  ISETP.NE.U32.AND P1, PT, R19, RZ, PT ;  /* 0x000000ff1300720c */ /* 0x000fe20003f25070 */
[----:B------:R-:W-:Y:S01]  /*7320*/  IMAD.WIDE R40, R5, 0x4, R40 ;  /* 0x0000000405287825 */ /* 0x000fe200078e0228 */
[----:B------:R-:W-:Y:S01]  /*7330*/  SEL R19, RZ, 0x4, P5 ;  /* 0x00000004ff137807 */ /* 0x000fe20002800000 */
[----:B------:R-:W5:Y:S01]  /*7340*/  LDL.LU R183, [R1+0x134] ;  /* 0x0001340001b77983 */ /* 0x000f620000300800 */
[----:B------:R-:W-:Y:S01]  /*7350*/  ISETP.NE.U32.AND P5, PT, R201, RZ, PT ;  /* 0x000000ffc900720c */ /* 0x000fe20003fa5070 */
[----:B------:R-:W-:-:S04]  /*7360*/  IMAD.WIDE R48, R5, 0x4, R48 ;  /* 0x0000000405307825 */ /* 0x000fc800078e0230 */
[----:B------:R-:W-:-:S04]  /*7370*/  IMAD.WIDE R50, R5, 0x4, R50 ;  /* 0x0000000405327825 */ /* 0x000fc800078e0232 */
[----:B------:R-:W-:-:S04]  /*7380*/  IMAD.WIDE R44, R5, 0x4, R44 ;  /* 0x00000004052c7825 */ /* 0x000fc800078e022c */
[C---:B------:R-:W-:Y:S01]  /*7390*/  IMAD.WIDE R42, R5.reuse, 0x4, R42 ;  /* 0x00000004052a7825 */ /* 0x040fe200078e022a */
[----:B------:R4:W-:Y:S01]  /*73a0*/  LDGSTS.E [R30+0xe000], desc[UR16][R162.64], P5 ;  /* 0x0e000000a21e7fae */ /* 0x0009e2000a921850 */
[----:B------:R-:W-:Y:S02]  /*73b0*/  ISETP.GE.AND P5, PT, R212, UR4, PT ;  /* 0x00000004d4007c0c */ /* 0x000fe4000bfa6270 */
[----:B------:R-:W-:-:S04]  /*73c0*/  IMAD.WIDE R38, R5, 0x4, R38 ;  /* 0x0000000405267825 */ /* 0x000fc800078e0226 */
[C---:B------:R-:W-:Y:S01]  /*73d0*/  IMAD.WIDE R98, R5.reuse, 0x4, R98 ;  /* 0x0000000405627825 */ /* 0x040fe200078e0262 */
[----:B------:R-:W-:Y:S01]  /*73e0*/  SEL R20, RZ, 0x4, P5 ;  /* 0x00000004ff147807 */ /* 0x000fe20002800000 */
[----:B------:R-:W5:Y:S01]  /*73f0*/  LDL.LU R184, [R1+0x130] ;  /* 0x0001300001b87983 */ /* 0x000f620000300800 */
[----:B------:R-:W-:Y:S01]  /*7400*/  ISETP.NE.U32.AND P5, PT, R202, RZ, PT ;  /* 0x000000ffca00720c */ /* 0x000fe20003fa5070 */
[----:B------:R-:W-:-:S04]  /*7410*/  IMAD.WIDE R94, R5, 0x4, R94 ;  /* 0x00000004055e7825 */ /* 0x000fc800078e025e */
[----:B------:R-:W-:-:S04]  /*7420*/  IMAD.WIDE R92, R5, 0x4, R92 ;  /* 0x00000004055c7825 */ /* 0x000fc800078e025c */
[----:B------:R-:W-:-:S04]  /*7430*/  IMAD.WIDE R90, R5, 0x4, R90 ;  /* 0x00000004055a7825 */ /* 0x000fc800078e025a */
[C---:B------:R-:W-:Y:S01]  /*7440*/  IMAD.WIDE R88, R5.reuse, 0x4, R88 ;  /* 0x0000000405587825 */ /* 0x040fe200078e0258 */
        /* <DEDUP_REMOVED lines=50> */
[----:B------:R4:W-:Y:S01]  /*7770*/  LDGSTS.E [R34+0x2d700], desc[UR16][R58.64], P6 ;  /* 0x2d7000003a227fae */ /* 0x0009e2000b121850 */
[----:B------:R-:W-:-:S03]  /*7780*/  LOP3.LUT R237, R0, 0x24, RZ, 0xfc, !PT ;  /* 0x0000002400ed7812 */ /* 0x000fc600078efcff */
[----:B------:R4:W-:Y:S04]  /*7790*/  LDGSTS.E [R34+0x2db00], desc[UR16][R60.64], P6 ;  /* 0x2db000003c227fae */ /* 0x0009e8000b121850 */
[----:B------:R4:W-:Y:S04]  /*77a0*/  LDGSTS.E [R34+0x2df00], desc[UR16][R54.64], P6 ;  /* 0x2df0000036227fae */ /* 0x0009e8000b121850 */
[----:B------:R-:W0:Y:S01]  /*77b0*/  LDGDEPBAR ;  /* 0x00000000000079af */ /* 0x000e220000000000 */
[----:B------:R-:W-:Y:S02]  /*77c0*/  ISETP.GE.AND P5, PT, R237, UR4, PT ;  /* 0x00000004ed007c0c */ /* 0x000fe4000bfa6270 */
[----:B------:R-:W-:Y:S01]  /*77d0*/  LOP3.LUT R238, R0, 0x26, RZ, 0xfc, !PT ;  /* 0x0000002600ee7812 */ /* 0x000fe200078efcff */
[----:B-1----:R-:W-:Y:S01]  /*77e0*/  IMAD.WIDE R100, R4, 0x4, R100 ;  /* 0x0000000404647825 */ /* 0x002fe200078e0264 */
[----:B------:R-:W-:Y:S01]  /*77f0*/  BAR.SYNC.DEFER_BLOCKING 0x0 ;  /* 0x0000000000007b1d */ /* 0x000fe20000010000 */
[----:B------:R-:W-:-:S02]  /*7800*/  SEL R21, RZ, 0x4, P5 ;  /* 0x00000004ff157807 */ /* 0x000fc40002800000 */
[----:B------:R-:W-:Y:S02]  /*7810*/  ISETP.GE.AND P6, PT, R238, UR4, PT ;  /* 0x00000004ee007c0c */ /* 0x000fe4000bfc6270 */
[----:B------:R-:W-:Y:S02]  /*7820*/  SEL R21, R21, RZ, P0 ;  /* 0x000000ff15157207 */ /* 0x000fe40000000000 */
[----:B------:R-:W-:Y:S01]  /*7830*/  LOP3.LUT R213, R0, 0x8, RZ, 0xfc, !PT ;  /* 0x0000000800d57812 */ /* 0x000fe200078efcff */
[----:B------:R-:W-:Y:S01]  /*7840*/  IMAD.WIDE R102, R4, 0x4, R102 ;  /* 0x0000000404667825 */ /* 0x000fe200078e0266 */
[----:B------:R-:W-:Y:S01]  /*7850*/  ISETP.NE.U32.AND P5, PT, R21, RZ, PT ;  /* 0x000000ff1500720c */ /* 0x000fe20003fa5070 */
[----:B------:R-:W5:Y:S01]  /*7860*/  LDL.LU R185, [R1+0x12c] ;  /* 0x00012c0001b97983 */ /* 0x000f620000300800 */
[----:B------:R-:W-:Y:S02]  /*7870*/  SEL R21, RZ, 0x4, P6 ;  /* 0x00000004ff157807 */ /* 0x000fe40003000000 */
[----:B------:R-:W-:-:S02]  /*7880*/  ISETP.GE.AND P6, PT, R213, UR4, PT ;  /* 0x00000004d5007c0c */ /* 0x000fc4000bfc6270 */
[----:B------:R-:W-:Y:S01]  /*7890*/  LOP3.LUT R214, R0, 0xa, RZ, 0xfc, !PT ;  /* 0x0000000a00d67812 */ /* 0x000fe200078efcff */
[----:B------:R-:W-:Y:S01]  /*78a0*/  IMAD.WIDE R104, R4, 0x4, R104 ;  /* 0x0000000404687825 */ /* 0x000fe200078e0268 */
[----:B------:R-:W-:Y:S01]  /*78b0*/  SEL R21, R21, RZ, P0 ;  /* 0x000000ff15157207 */ /* 0x000fe20000000000 */
[----:B------:R-:W5:Y:S01]  /*78c0*/  LDL.LU R186, [R1+0x128] ;  /* 0x0001280001ba7983 */ /* 0x000f620000300800 */
[----:B------:R-:W-:Y:S01]  /*78d0*/  LOP3.LUT R229, R0, 0x28, RZ, 0xfc, !PT ;  /* 0x0000002800e57812 */ /* 0x000fe200078efcff */
[----:B------:R-:W-:Y:S01]  /*78e0*/  IMAD.WIDE R106, R4, 0x4, R106 ;  /* 0x00000004046a7825 */ /* 0x000fe200078e026a */
[----:B------:R-:W-:Y:S01]  /*78f0*/  LOP3.LUT R230, R0, 0x2a, RZ, 0xfc, !PT ;  /* 0x0000002a00e67812 */ /* 0x000fe200078efcff */
[----:B------:R-:W5:Y:S04]  /*7900*/  LDL.LU R187, [R1+0x124] ;  /* 0x0001240001bb7983 */ /* 0x000f680000300800 */
[----:B------:R-:W-:Y:S01]  /*7910*/  @!PT LDS RZ, [RZ] ;  /* 0x00000000fffff984 */ /* 0x000fe20000000800 */
[----:B------:R-:W-:Y:S01]  /*7920*/  @!PT LDS RZ, [RZ] ;  /* 0x00000000fffff984 */ /* 0x000fe20000000800 */
[----:B------:R-:W-:Y:S01]  /*7930*/  @!PT LDS RZ, [RZ] ;  /* 0x00000000fffff984 */ /* 0x000fe20000000800 */
[----:B------:R1:W-:Y:S01]  /*7940*/  LDGSTS.E [R23+0x10000], desc[UR16][R100.64], P4 ;  /* 0x1000000064177fae */ /* 0x0003e2000a121850 */
[----:B------:R-:W-:-:S02]  /*7950*/  ISETP.NE.U32.AND P4, PT, R21, RZ, PT ;  /* 0x000000ff1500720c */ /* 0x000fc40003f85070 */
[----:B------:R-:W-:Y:S01]  /*7960*/  SEL R21, RZ, 0x4, P6 ;  /* 0x00000004ff157807 */ /* 0x000fe20003000000 */
[----:B------:R1:W-:Y:S01]  /*7970*/  LDGSTS.E [R23+0x10008], desc[UR16][R102.64], P3 ;  /* 0x1000800066177fae */ /* 0x0003e20009921850 */
[----:B------:R-:W-:Y:S02]  /*7980*/  ISETP.GE.AND P6, PT, R214, UR4, PT ;  /* 0x00000004d6007c0c */ /* 0x000fe4000bfc6270 */
[----:B------:R-:W-:Y:S01]  /*7990*/  SEL R21, R21, RZ, P0 ;  /* 0x000000ff15157207 */ /* 0x000fe20000000000 */
[----:B------:R1:W-:Y:S03]  /*79a0*/  LDGSTS.E [R23+0x12000], desc[UR16][R104.64], P2 ;  /* 0x1200000068177fae */ /* 0x0003e60009121850 */
[----:B------:R-:W-:Y:S01]  /*79b0*/  ISETP.NE.U32.AND P3, PT, R21, RZ, PT ;  /* 0x000000ff1500720c */ /* 0x000fe20003f65070 */
[----:B------:R1:W-:Y:S01]  /*79c0*/  LDGSTS.E [R23+0x12008], desc[UR16][R106.64], P1 ;  /* 0x120080006a177fae */ /* 0x0003e20008921850 */
[----:B------:R-:W-:-:S02]  /*79d0*/  SEL R21, RZ, 0x4, P6 ;  /* 0x00000004ff157807 */ /* 0x000fc40003000000 */
[----:B------:R-:W-:Y:S02]  /*79e0*/  ISETP.GE.AND P6, PT, R229, UR4, PT ;  /* 0x00000004e5007c0c */ /* 0x000fe4000bfc6270 */
[----:B------:R-:W-:Y:S01]  /*79f0*/  SEL R19, R19, RZ, P0 ;  /* 0x000000ff13137207 */ /* 0x000fe20000000000 */
[----:B------:R-:W-:Y:S01]  /*7a00*/  IMAD.WIDE R108, R4, 0x4, R108 ;  /* 0x00000004046c7825 */ /* 0x000fe200078e026c */
[----:B------:R-:W-:Y:S01]  /*7a10*/  SEL R21, R21, RZ, P0 ;  /* 0x000000ff15157207 */ /* 0x000fe20000000000 */
[----:B------:R-:W5:Y:S03]  /*7a20*/  LDL.LU R188, [R1+0x120] ;  /* 0x0001200001bc7983 */ /* 0x000f660000300800 */
[----:B------:R-:W-:Y:S02]  /*7a30*/  ISETP.NE.U32.AND P2, PT, R21, RZ, PT ;  /* 0x000000ff1500720c */ /* 0x000fe40003f45070 */
[----:B------:R-:W-:-:S02]  /*7a40*/  LOP3.LUT R216, R0, 0xc, RZ, 0xfc, !PT ;  /* 0x0000000c00d87812 */ /* 0x000fc400078efcff */
[----:B------:R-:W-:Y:S01]  /*7a50*/  SEL R20, R20, RZ, P0 ;  /* 0x000000ff14147207 */ /* 0x000fe20000000000 */
[----:B------:R-:W-:Y:S01]  /*7a60*/  IMAD.WIDE R110, R4, 0x4, R110 ;  /* 0x00000004046e7825 */ /* 0x000fe200078e026e */
[----:B------:R-:W-:Y:S01]  /*7a70*/  SEL R21, RZ, 0x4, P6 ;  /* 0x00000004ff157807 */ /* 0x000fe20003000000 */
[----:B------:R-:W5:Y:S01]  /*7a80*/  LDL.LU R189, [R1+0x11c] ;  /* 0x00011c0001bd7983 */ /* 0x000f620000300800 */
[----:B------:R-:W-:Y:S02]  /*7a90*/  ISETP.GE.AND P6, PT, R230, UR4, PT ;  /* 0x00000004e6007c0c */ /* 0x000fe4000bfc6270 */
[----:B------:R-:W-:Y:S02]  /*7aa0*/  SEL R21, R21, RZ, P0 ;  /* 0x000000ff15157207 */ /* 0x000fe40000000000 */
[----:B------:R-:W-:Y:S01]  /*7ab0*/  LOP3.LUT R217, R0, 0xe, RZ, 0xfc, !PT ;  /* 0x0000000e00d97812 */ /* 0x000fe200078efcff */
[----:B------:R-:W-:Y:S01]  /*7ac0*/  IMAD.WIDE R112, R4, 0x4, R112 ;  /* 0x0000000404707825 */ /* 0x000fe200078e0270 */
[----:B------:R-:W-:Y:S01]  /*7ad0*/  ISETP.NE.U32.AND P1, PT, R21, RZ, PT ;  /* 0x000000ff1500720c */ /* 0x000fe20003f25070 */
[----:B------:R-:W5:Y:S01]  /*7ae0*/  LDL.LU R190, [R1+0x118] ;  /* 0x0001180001be7983 */ /* 0x000f620000300800 */
[----:B------:R-:W-:-:S02]  /*7af0*/  SEL R21, RZ, 0x4, P6 ;  /* 0x00000004ff157807 */ /* 0x000fc40003000000 */
[----:B------:R-:W-:Y:S02]  /*7b00*/  ISETP.NE.U32.AND P6, PT, R19, RZ, PT ;  /* 0x000000ff1300720c */ /* 0x000fe40003fc5070 */
        /* <DEDUP_REMOVED lines=8> */
[----:B------:R1:W-:Y:S01]  /*7b90*/  LDGSTS.E [R24+0x10000], desc[UR16][R108.64], P6 ;  /* 0x100000006c187fae */ /* 0x0003e2000b121850 */
[----:B------:R-:W-:Y:S01]  /*7ba0*/  ISETP.GE.AND P6, PT, R216, UR4, PT ;  /* 0x00000004d8007c0c */ /* 0x000fe2000bfc6270 */
[----:B------:R-:W-:Y:S01]  /*7bb0*/  IMAD.WIDE R118, R4, 0x4, R118 ;  /* 0x0000000404767825 */ /* 0x000fe200078e0276 */
[----:B------:R-:W-:Y:S01]  /*7bc0*/  LOP3.LUT R219, R0, 0x12, RZ, 0xfc, !PT ;  /* 0x0000001200db7812 */ /* 0x000fe200078efcff */
[----:B------:R-:W5:Y:S01]  /*7bd0*/  LDL.LU R193, [R1+0x10c] ;  /* 0x00010c0001c17983 */ /* 0x000f620000300800 */
[----:B------:R-:W-:-:S02]  /*7be0*/  SEL R21, RZ, 0x4, P6 ;  /* 0x00000004ff157807 */ /* 0x000fc40003000000 */
[----:B------:R-:W-:Y:S01]  /*7bf0*/  ISETP.NE.U32.AND P6, PT, R20, RZ, PT ;  /* 0x000000ff1400720c */ /* 0x000fe20003fc5070 */
[----:B--2---:R-:W-:Y:S01]  /*7c00*/  IMAD.WIDE R120, R4, 0x4, R120 ;  /* 0x0000000404787825 */ /* 0x004fe200078e0278 */
[----:B------:R-:W-:Y:S01]  /*7c10*/  SEL R20, R21, RZ, P0 ;  /* 0x000000ff15147207 */ /* 0x000fe20000000000 */
[----:B------:R-:W5:Y:S01]  /*7c20*/  LDL.LU R194, [R1+0x108] ;  /* 0x0001080001c27983 */ /* 0x000f620000300800 */
[----:B------:R-:W-:Y:S01]  /*7c30*/  LOP3.LUT R249, R0, 0x30, RZ, 0xfc, !PT ;  /* 0x0000003000f97812 */ /* 0x000fe200078efcff */
[----:B---3--:R-:W-:Y:S01]  /*7c40*/  IMAD.WIDE R122, R4, 0x4, R122 ;  /* 0x00000004047a7825 */ /* 0x008fe200078e027a */
[----:B------:R-:W-:Y:S01]  /*7c50*/  LOP3.LUT R250, R0, 0x32, RZ, 0xfc, !PT ;  /* 0x0000003200fa7812 */ /* 0x000fe200078efcff */
[----:B------:R-:W5:Y:S02]  /*7c60*/  LDL.LU R195, [R1+0x104] ;  /* 0x0001040001c37983 */ /* 0x000f640000300800 */
[----:B------:R-:W-:Y:S01]  /*7c70*/  IMAD.WIDE R124, R4, 0x4, R124 ;  /* 0x00000004047c7825 */ /* 0x000fe200078e027c */
[----:B------:R-:W-:Y:S01]  /*7c80*/  LOP3.LUT R220, R0, 0x14, RZ, 0xfc, !PT ;  /* 0x0000001400dc7812 */ /* 0x000fe200078efcff */
[----:B------:R-:W5:Y:S04]  /*7c90*/  LDL.LU R196, [R1+0x100] ;  /* 0x0001000001c47983 */ /* 0x000f680000300800 */
[----:B------:R2:W-:Y:S01]  /*7ca0*/  LDGSTS.E [R24+0x10008], desc[UR16][R110.64], P6 ;  /* 0x100080006e187fae */ /* 0x0005e2000b121850 */
[----:B------:R-:W-:-:S03]  /*7cb0*/  ISETP.GE.AND P6, PT, R217, UR4, PT ;  /* 0x00000004d9007c0c */ /* 0x000fc6000bfc6270 */
[----:B------:R3:W-:Y:S01]  /*7cc0*/  LDGSTS.E [R24+0x12000], desc[UR16][R112.64], P5 ;  /* 0x1200000070187fae */ /* 0x0007e2000a921850 */
[----:B------:R-:W-:Y:S02]  /*7cd0*/  SEL R21, RZ, 0x4, P6 ;  /* 0x00000004ff157807 */ /* 0x000fe40003000000 */
[----:B------:R-:W-:Y:S01]  /*7ce0*/  ISETP.GE.AND P6, PT, R228, UR4, PT ;  /* 0x00000004e4007c0c */ /* 0x000fe2000bfc6270 */
[----:B------:R3:W-:Y:S01]  /*7cf0*/  LDGSTS.E [R24+0x12008], desc[UR16][R114.64], P4 ;  /* 0x1200800072187fae */ /* 0x0007e2000a121850 */
[----:B------:R-:W-:-:S03]  /*7d00*/  SEL R21, R21, RZ, P0 ;  /* 0x000000ff15157207 */ /* 0x000fc60000000000 */
[----:B------:R3:W-:Y:S01]  /*7d10*/  LDGSTS.E [R25+0x10000], desc[UR16][R116.64], P3 ;  /* 0x1000000074197fae */ /* 0x0007e20009921850 */
[----:B------:R-:W-:Y:S02]  /*7d20*/  ISETP.NE.U32.AND P5, PT, R21, RZ, PT ;  /* 0x000000ff1500720c */ /* 0x000fe40003fa5070 */
[----:B------:R-:W-:Y:S01]  /*7d30*/  SEL R21, RZ, 0x4, P6 ;  /* 0x00000004ff157807 */ /* 0x000fe20003000000 */
[----:B------:R3:W-:Y:S01]  /*7d40*/  LDGSTS.E [R25+0x10008], desc[UR16][R118.64], P2 ;  /* 0x1000800076197fae */ /* 0x0007e20009121850 */
[----:B------:R-:W-:Y:S02]  /*7d50*/  ISETP.GE.AND P6, PT, R227, UR4, PT ;  /* 0x00000004e3007c0c */ /* 0x000fe4000bfc6270 */
[----:B------:R-:W-:Y:S01]  /*7d60*/  SEL R21, R21, RZ, P0 ;  /* 0x000000ff15157207 */ /* 0x000fe20000000000 */
[----:B------:R3:W-:Y:S03]  /*7d70*/  LDGSTS.E [R25+0x12000], desc[UR16][R120.64], P1 ;  /* 0x1200000078197fae */ /* 0x0007e60008921850 */
[----:B------:R-:W-:Y:S01]  /*7d80*/  ISETP.NE.U32.AND P4, PT, R21, RZ, PT ;  /* 0x000000ff1500720c */ /* 0x000fe20003f85070 */
[----:B------:R-:W-:Y:S01]  /*7d90*/  IMAD.WIDE R126, R4, 0x4, R126 ;  /* 0x00000004047e7825 */ /* 0x000fe200078e027e */
[----:B------:R-:W-:Y:S01]  /*7da0*/  SEL R21, RZ, 0x4, P6 ;  /* 0x00000004ff157807 */ /* 0x000fe20003000000 */
[----:B------:R-:W5:Y:S01]  /*7db0*/  LDL.LU R197, [R1+0xfc] ;  /* 0x0000fc0001c57983 */ /* 0x000f620000300800 */
[----:B------:R-:W-:-:S02]  /*7dc0*/  ISETP.GE.AND P6, PT, R218, UR4, PT ;  /* 0x00000004da007c0c */ /* 0x000fc4000bfc6270 */
[----:B------:R-:W-:Y:S01]  /*7dd0*/  SEL R21, R21, RZ, P0 ;  /* 0x000000ff15157207 */ /* 0x000fe20000000000 */
[----:B------:R-:W-:Y:S01]  /*7de0*/  IMAD.WIDE R128, R4, 0x4, R128 ;  /* 0x0000000404807825 */ /* 0x000fe200078e0280 */
[----:B------:R-:W-:Y:S01]  /*7df0*/  LOP3.LUT R243, R0, 0x1a, RZ, 0xfc, !PT ;  /* 0x0000001a00f37812 */ /* 0x000fe200078efcff */
[----:B------:R-:W5:Y:S01]  /*7e00*/  LDL.LU R198, [R1+0xf8] ;  /* 0x0000f80001c67983 */ /* 0x000f620000300800 */
[----:B------:R-:W-:Y:S02]  /*7e10*/  ISETP.NE.U32.AND P3, PT, R21, RZ, PT ;  /* 0x000000ff1500720c */ /* 0x000fe40003f65070 */
[----:B------:R-:W-:Y:S01]  /*7e20*/  SEL R21, RZ, 0x4, P6 ;  /* 0x00000004ff157807 */ /* 0x000fe20003000000 */
[C---:B------:R-:W-:Y:S01]  /*7e30*/  IMAD.WIDE R130, R4.reuse, 0x4, R130 ;  /* 0x0000000404827825 */ /* 0x040fe200078e0282 */
[----:B------:R-:W-:Y:S01]  /*7e40*/  ISETP.GE.AND P6, PT, R219, UR4, PT ;  /* 0x00000004db007c0c */ /* 0x000fe2000bfc6270 */
[----:B------:R-:W5:Y:S01]  /*7e50*/  LDL.LU R199, [R1+0xf4] ;  /* 0x0000f40001c77983 */ /* 0x000f620000300800 */
[----:B------:R-:W-:Y:S01]  /*7e60*/  SEL R21, R21, RZ, P0 ;  /* 0x000000ff15157207 */ /* 0x000fe20000000000 */
[----:B------:R-:W-:Y:S01]  /*7e70*/  IMAD.WIDE R132, R4, 0x4, R132 ;  /* 0x0000000404847825 */ /* 0x000fe200078e0284 */
[----:B------:R-:W-:Y:S01]  /*7e80*/  LOP3.LUT R224, R0, 0x38, RZ, 0xfc, !PT ;  /* 0x0000003800e07812 */ /* 0x000fe200078efcff */
[----:B------:R-:W5:Y:S01]  /*7e90*/  LDL.LU R200, [R1+0xf0] ;  /* 0x0000f00001c87983 */ /* 0x000f620000300800 */
[----:B------:R-:W-:-:S02]  /*7ea0*/  ISETP.NE.U32.AND P2, PT, R21, RZ, PT ;  /* 0x000000ff1500720c */ /* 0x000fc40003f45070 */
        /* <DEDUP_REMOVED lines=8> */
[----:B------:R-:W-:Y:S02]  /*7f30*/  ISETP.NE.U32.AND P1, PT, R21, RZ, PT ;  /* 0x000000ff1500720c */ /* 0x000fe40003f25070 */
[----:B------:R-:W-:-:S02]  /*7f40*/  SEL R21, RZ, 0x4, P6 ;  /* 0x00000004ff157807 */ /* 0x000fc40003000000 */
[----:B------:R-:W-:Y:S02]  /*7f50*/  ISETP.NE.U32.AND P6, PT, R19, RZ, PT ;  /* 0x000000ff1300720c */ /* 0x000fe40003fc5070 */
[----:B------:R-:W-:-:S11]  /*7f60*/  SEL R19, R21, RZ, P0 ;  /* 0x000000ff15137207 */ /* 0x000fd60000000000 */
[----:B------:R3:W-:Y:S01]  /*7f70*/  LDGSTS.E [R25+0x12008], desc[UR16][R122.64], P6 ;  /* 0x120080007a197fae */ /* 0x0007e2000b121850 */
[----:B------:R-:W-:-:S04]  /*7f80*/  ISETP.GE.AND P6, PT, R250, UR4, PT ;  /* 0x00000004fa007c0c */ /* 0x000fc8000bfc6270 */
[----:B------:R-:W-:Y:S02]  /*7f90*/  SEL R21, RZ, 0x4, P6 ;  /* 0x00000004ff157807 */ /* 0x000fe40003000000 */
[----:B------:R-:W-:-:S13]  /*7fa0*/  ISETP.NE.U32.AND P6, PT, R20, RZ, PT ;  /* 0x000000ff1400720c */ /* 0x000fda0003fc5070 */
[----:B------:R3:W-:Y:S01]  /*7fb0*/  LDGSTS.E [R26+0x10000], desc[UR16][R124.64], P6 ;  /* 0x100000007c1a7fae */ /* 0x0007e2000b121850 */
[----:B------:R-:W-:-:S03]  /*7fc0*/  ISETP.GE.AND P6, PT, R220, UR4, PT ;  /* 0x00000004dc007c0c */ /* 0x000fc6000bfc6270 */
[----:B------:R3:W-:Y:S01]  /*7fd0*/  LDGSTS.E [R26+0x10008], desc[UR16][R126.64], P5 ;  /* 0x100080007e1a7fae */ /* 0x0007e2000a921850 */
[----:B------:R-:W-:Y:S02]  /*7fe0*/  SEL R20, RZ, 0x4, P6 ;  /* 0x00000004ff147807 */ /* 0x000fe40003000000 */
[----:B------:R-:W-:Y:S01]  /*7ff0*/  ISETP.NE.U32.AND P6, PT, R19, RZ, PT ;  /* 0x000000ff1300720c */ /* 0x000fe20003fc5070 */
[----:B------:R3:W-:Y:S04]  /*8000*/  LDGSTS.E [R26+0x12000], desc[UR16][R128.64], P4 ;  /* 0x12000000801a7fae */ /* 0x0007e8000a121850 */
[----:B------:R3:W-:Y:S04]  /*8010*/  LDGSTS.E [R26+0x12008], desc[UR16][R130.64], P3 ;  /* 0x12008000821a7fae */ /* 0x0007e80009921850 */
[----:B------:R3:W-:Y:S04]  /*8020*/  LDGSTS.E [R27+0x10000], desc[UR16][R132.64], P2 ;  /* 0x10000000841b7fae */ /* 0x0007e80009121850 */
[----:B------:R3:W-:Y:S01]  /*8030*/  LDGSTS.E [R27+0x10008], desc[UR16][R134.64], P1 ;  /* 0x10008000861b7fae */ /* 0x0007e20008921850 */
[----:B------:R-:W-:-:S03]  /*8040*/  ISETP.GE.AND P1, PT, R243, UR4, PT ;  /* 0x00000004f3007c0c */ /* 0x000fc6000bf26270 */
[----:B------:R3:W-:Y:S01]  /*8050*/  LDGSTS.E [R27+0x12000], desc[UR16][R136.64], P6 ;  /* 0x12000000881b7fae */ /* 0x0007e2000b121850 */
[----:B------:R-:W-:Y:S02]  /*8060*/  SEL R19, RZ, 0x4, P1 ;  /* 0x00000004ff137807 */ /* 0x000fe40000800000 */
[----:B------:R-:W-:Y:S02]  /*8070*/  ISETP.GE.AND P6, PT, R224, UR4, PT ;  /* 0x00000004e0007c0c */ /* 0x000fe4000bfc6270 */
[----:B------:R-:W-:Y:S02]  /*8080*/  SEL R19, R19, RZ, P0 ;  /* 0x000000ff13137207 */ /* 0x000fe40000000000 */
[----:B------:R-:W-:Y:S02]  /*8090*/  SEL R21, R21, RZ, P0 ;  /* 0x000000ff15157207 */ /* 0x000fe40000000000 */
[----:B------:R-:W-:Y:S02]  /*80a0*/  ISETP.GE.AND P5, PT, R221, UR4, PT ;  /* 0x00000004dd007c0c */ /* 0x000fe4000bfa6270 */
[----:B------:R-:W-:-:S02]  /*80b0*/  ISETP.NE.U32.AND P1, PT, R19, RZ, PT ;  /* 0x000000ff1300720c */ /* 0x000fc40003f25070 */
[----:B------:R-:W-:Y:S02]  /*80c0*/  SEL R19, RZ, 0x4, P6 ;  /* 0x00000004ff137807 */ /* 0x000fe40003000000 */
[----:B------:R-:W-:Y:S02]  /*80d0*/  ISETP.NE.U32.AND P6, PT, R21, RZ, PT ;  /* 0x000000ff1500720c */ /* 0x000fe40003fc5070 */
[----:B------:R-:W-:Y:S02]  /*80e0*/  SEL R22, RZ, 0x4, P5 ;  /* 0x00000004ff167807 */ /* 0x000fe40002800000 */
[----:B------:R-:W-:Y:S02]  /*80f0*/  LOP3.LUT R226, R0, 0x34, RZ, 0xfc, !PT ;  /* 0x0000003400e27812 */ /* 0x000fe400078efcff */
[----:B------:R-:W-:Y:S01]  /*8100*/  SEL R22, R22, RZ, P0 ;  /* 0x000000ff16167207 */ /* 0x000fe20000000000 */
[----:B------:R-:W-:Y:S01]  /*8110*/  IMAD.WIDE R138, R4, 0x4, R138 ;  /* 0x00000004048a7825 */ /* 0x000fe200078e028a */
[----:B------:R-:W-:-:S02]  /*8120*/  ISETP.GE.AND P4, PT, R226, UR4, PT ;  /* 0x00000004e2007c0c */ /* 0x000fc4000bf86270 */
[----:B------:R-:W-:Y:S02]  /*8130*/  ISETP.NE.U32.AND P5, PT, R22, RZ, PT ;  /* 0x000000ff1600720c */ /* 0x000fe40003fa5070 */
[C---:B------:R-:W-:Y:S01]  /*8140*/  LOP3.LUT R223, R0.reuse, 0x3a, RZ, 0xfc, !PT ;  /* 0x0000003a00df7812 */ /* 0x040fe200078efcff */
[----:B------:R3:W-:Y:S01]  /*8150*/  LDGSTS.E [R27+0x12008], desc[UR16][R138.64], P6 ;  /* 0x120080008a1b7fae */ /* 0x0007e2000b121850 */
[----:B------:R-:W-:Y:S02]  /*8160*/  SEL R22, RZ, 0x4, P4 ;  /* 0x00000004ff167807 */ /* 0x000fe40002000000 */
[----:B------:R-:W-:Y:S02]  /*8170*/  LOP3.LUT R225, R0, 0x36, RZ, 0xfc, !PT ;  /* 0x0000003600e17812 */ /* 0x000fe400078efcff */
[----:B------:R-:W-:Y:S02]  /*8180*/  ISETP.GE.AND P6, PT, R223, UR4, PT ;  /* 0x00000004df007c0c */ /* 0x000fe4000bfc6270 */
[----:B------:R-:W-:-:S02]  /*8190*/  SEL R20, R20, RZ, P0 ;  /* 0x000000ff14147207 */ /* 0x000fc40000000000 */
[----:B------:R-:W-:Y:S02]  /*81a0*/  SEL R22, R22, RZ, P0 ;  /* 0x000000ff16167207 */ /* 0x000fe40000000000 */
[----:B------:R-:W-:Y:S02]  /*81b0*/  ISETP.GE.AND P3, PT, R225, UR4, PT ;  /* 0x00000004e1007c0c */ /* 0x000fe4000bf66270 */
[----:B------:R-:W-:Y:S02]  /*81c0*/  SEL R21, RZ, 0x4, P6 ;  /* 0x00000004ff157807 */ /* 0x000fe40003000000 */
[----:B------:R-:W-:Y:S02]  /*81d0*/  ISETP.NE.U32.AND P4, PT, R22, RZ, PT ;  /* 0x000000ff1600720c */ /* 0x000fe40003f85070 */
[----:B------:R-:W-:Y:S02]  /*81e0*/  ISETP.NE.U32.AND P6, PT, R20, RZ, PT ;  /* 0x000000ff1400720c */ /* 0x000fe40003fc5070 */
[----:B------:R-:W-:-:S02]  /*81f0*/  SEL R22, RZ, 0x4, P3 ;  /* 0x00000004ff167807 */ /* 0x000fc40001800000 */
[----:B------:R-:W-:Y:S02]  /*8200*/  LOP3.LUT R247, R0, 0x18, RZ, 0xfc, !PT ;  /* 0x0000001800f77812 */ /* 0x000fe400078efcff */
[----:B------:R-:W-:Y:S02]  /*8210*/  SEL R22, R22, RZ, P0 ;  /* 0x000000ff16167207 */ /* 0x000fe40000000000 */
[----:B------:R-:W-:Y:S01]  /*8220*/  ISETP.GE.AND P3, PT, R247, UR4, PT ;  /* 0x00000004f7007c0c */ /* 0x000fe2000bf66270 */
[----:B------:R-:W-:Y:S01]  /*8230*/  IMAD.WIDE R142, R4, 0x4, R142 ;  /* 0x00000004048e7825 */ /* 0x000fe200078e028e */
[----:B------:R-:W-:Y:S02]  /*8240*/  ISETP.NE.U32.AND P2, PT, R22, RZ, PT ;  /* 0x000000ff1600720c */ /* 0x000fe40003f45070 */
[----:B------:R-:W-:Y:S01]  /*8250*/  SEL R22, RZ, 0x4, P3 ;  /* 0x00000004ff167807 */ /* 0x000fe20001800000 */
[----:B------:R-:W-:Y:S01]  /*8260*/  IMAD.WIDE R144, R4, 0x4, R144 ;  /* 0x0000000404907825 */ /* 0x000fe200078e0290 */
[----:B------:R-:W-:Y:S01]  /*8270*/  LOP3.LUT R240, R0, 0x1e, RZ, 0xfc, !PT ;  /* 0x0000001e00f07812 */ /* 0x000fe200078efcff */
[----:B------:R3:W-:Y:S01]  /*8280*/  LDGSTS.E [R28+0x10000], desc[UR16][R142.64], P6 ;  /* 0x100000008e1c7fae */ /* 0x0007e2000b121850 */
[----:B------:R-:W-:-:S03]  /*8290*/  SEL R22, R22, RZ, P0 ;  /* 0x000000ff16167207 */ /* 0x000fc60000000000 */
[----:B------:R3:W-:Y:S01]  /*82a0*/  LDGSTS.E [R28+0x10008], desc[UR16][R144.64], P5 ;  /* 0x10008000901c7fae */ /* 0x0007e2000a921850 */
[----:B------:R-:W-:Y:S01]  /*82b0*/  ISETP.GE.AND P5, PT, R240, UR4, PT ;  /* 0x00000004f0007c0c */ /* 0x000fe2000bfa6270 */
[----:B------:R-:W-:Y:S01]  /*82c0*/  IMAD.WIDE R146, R4, 0x4, R146 ;  /* 0x0000000404927825 */ /* 0x000fe200078e0292 */
[----:B------:R-:W-:Y:S02]  /*82d0*/  ISETP.NE.U32.AND P3, PT, R22, RZ, PT ;  /* 0x000000ff1600720c */ /* 0x000fe40003f65070 */
[----:B------:R-:W-:Y:S02]  /*82e0*/  SEL R22, RZ, 0x4, P5 ;  /* 0x00000004ff167807 */ /* 0x000fe40002800000 */
[----:B------:R-:W-:Y:S01]  /*82f0*/  LOP3.LUT R246, R0, 0x3c, RZ, 0xfc, !PT ;  /* 0x0000003c00f67812 */ /* 0x000fe200078efcff */
[----:B------:R3:W-:Y:S01]  /*8300*/  LDGSTS.E [R28+0x12000], desc[UR16][R146.64], P4 ;  /* 0x12000000921c7fae */ /* 0x0007e2000a121850 */
[----:B------:R-:W-:Y:S02]  /*8310*/  SEL R22, R22, RZ, P0 ;  /* 0x000000ff16167207 */ /* 0x000fe40000000000 */
[----:B------:R-:W-:-:S02]  /*8320*/  ISETP.GE.AND P4, PT, R246, UR4, PT ;  /* 0x00000004f6007c0c */ /* 0x000fc4000bf86270 */
[----:B------:R-:W-:Y:S02]  /*8330*/  ISETP.NE.U32.AND P5, PT, R22, RZ, PT ;  /* 0x000000ff1600720c */ /* 0x000fe40003fa5070 */
[----:B------:R-:W-:Y:S01]  /*8340*/  SEL R22, RZ, 0x4, P4 ;  /* 0x00000004ff167807 */ /* 0x000fe20002000000 */
[----:B------:R-:W-:Y:S01]  /*8350*/  IMAD.WIDE R148, R4, 0x4, R148 ;  /* 0x0000000404947825 */ /* 0x000fe200078e0294 */
[----:B------:R-:W-:Y:S02]  /*8360*/  LOP3.LUT R222, R0, 0x3e, RZ, 0xfc, !PT ;  /* 0x0000003e00de7812 */ /* 0x000fe400078efcff */
[----:B------:R-:W-:Y:S02]  /*8370*/  SEL R22, R22, RZ, P0 ;  /* 0x000000ff16167207 */ /* 0x000fe40000000000 */
[----:B------:R-:W-:Y:S01]  /*8380*/  LOP3.LUT R244, R0, 0x1c, RZ, 0xfc, !PT ;  /* 0x0000001c00f47812 */ /* 0x000fe200078efcff */
[----:B------:R3:W-:Y:S01]  /*8390*/  LDGSTS.E [R28+0x12008], desc[UR16][R148.64], P2 ;  /* 0x12008000941c7fae */ /* 0x0007e20009121850 */
[----:B------:R-:W-:-:S02]  /*83a0*/  ISETP.GE.AND P4, PT, R222, UR4, PT ;  /* 0x00000004de007c0c */ /* 0x000fc4000bf86270 */
[----:B------:R-:W-:Y:S02]  /*83b0*/  LOP3.LUT R215, R215, 0x3f, RZ, 0xc0, !PT ;  /* 0x0000003fd7d77812 */ /* 0x000fe400078ec0ff */
[----:B------:R-:W-:Y:S02]  /*83c0*/  ISETP.NE.U32.AND P2, PT, R22, RZ, PT ;  /* 0x000000ff1600720c */ /* 0x000fe40003f45070 */
[----:B------:R-:W-:Y:S02]  /*83d0*/  ISETP.GE.AND P6, PT, R244, UR4, PT ;  /* 0x00000004f4007c0c */ /* 0x000fe4000bfc6270 */
[----:B------:R-:W-:Y:S02]  /*83e0*/  SEL R22, RZ, 0x4, P4 ;  /* 0x00000004ff167807 */ /* 0x000fe40002000000 */
[----:B------:R-:W-:Y:S02]  /*83f0*/  SEL R19, R19, RZ, P0 ;  /* 0x000000ff13137207 */ /* 0x000fe40000000000 */
[----:B------:R-:W-:Y:S01]  /*8400*/  ISETP.GE.AND P4, PT, R215, UR4, PT ;  /* 0x00000004d7007c0c */ /* 0x000fe2000bf86270 */
[----:B------:R-:W-:Y:S01]  /*8410*/  ULDC UR4, c[0x0][0x230] ;  /* 0x00008c0000047ab9 */ /* 0x000fe20000000800 */
[C---:B----4-:R-:W-:Y:S01]  /*8420*/  IMAD.WIDE R150, R4.reuse, 0x4, R150 ;  /* 0x0000000404967825 */ /* 0x050fe200078e0296 */
[----:B------:R-:W-:Y:S01]  /*8430*/  SEL R20, RZ, 0x4, P6 ;  /* 0x00000004ff147807 */ /* 0x000fe20003000000 */
[----:B------:R-:W-:Y:S01]  /*8440*/  UIADD3 UR4, UR4, -0x140, URZ ;  /* 0xfffffec004047890 */ /* 0x000fe2000fffe03f */
[----:B------:R-:W-:Y:S01]  /*8450*/  ISETP.NE.U32.AND P6, PT, R19, RZ, PT ;  /* 0x000000ff1300720c */ /* 0x000fe20003fc5070 */
[----:B------:R-:W-:Y:S01]  /*8460*/  IMAD.WIDE R152, R4, 0x4, R152 ;  /* 0x0000000404987825 */ /* 0x000fe200078e0298 */
[----:B------:R4:W-:Y:S01]  /*8470*/  LDGSTS.E [R29+0x10000], desc[UR16][R150.64], P3 ;  /* 0x10000000961d7fae */ /* 0x0009e20009921850 */
[----:B------:R-:W-:-:S03]  /*8480*/  SEL R22, R22, RZ, P0 ;  /* 0x000000ff16167207 */ /* 0x000fc60000000000 */
[----:B------:R4:W-:Y:S01]  /*8490*/  LDGSTS.E [R29+0x10008], desc[UR16][R152.64], P1 ;  /* 0x10008000981d7fae */ /* 0x0009e20008921850 */
[----:B------:R-:W-:Y:S01]  /*84a0*/  ISETP.GE.AND P1, PT, R0, UR4, PT ;  /* 0x0000000400007c0c */ /* 0x000fe2000bf26270 */
[----:B------:R-:W-:Y:S01]  /*84b0*/  IMAD.WIDE R154, R4, 0x4, R154 ;  /* 0x00000004049a7825 */ /* 0x000fe200078e029a */
[----:B------:R-:W-:Y:S02]  /*84c0*/  ISETP.NE.U32.AND P3, PT, R22, RZ, PT ;  /* 0x000000ff1600720c */ /* 0x000fe40003f65070 */
[----:B------:R-:W-:Y:S02]  /*84d0*/  SEL R22, RZ, 0x4, P4 ;  /* 0x00000004ff167807 */ /* 0x000fe40002000000 */
[----:B------:R-:W-:Y:S01]  /*84e0*/  SEL R19, RZ, 0x4, P1 ;  /* 0x00000004ff137807 */ /* 0x000fe20000800000 */
[----:B------:R4:W-:Y:S01]  /*84f0*/  LDGSTS.E [R29+0x12000], desc[UR16][R154.64], P6 ;  /* 0x120000009a1d7fae */ /* 0x0009e2000b121850 */
[----:B------:R-:W-:Y:S02]  /*8500*/  ISETP.GT.AND P4, PT, R7, 0x17f, PT ;  /* 0x0000017f0700780c */ /* 0x000fe40003f84270 */
[----:B------:R-:W-:-:S02]  /*8510*/  ISETP.GE.AND P6, PT, R210, UR4, PT ;  /* 0x00000004d2007c0c */ /* 0x000fc4000bfc6270 */
[----:B------:R-:W-:Y:S02]  /*8520*/  SEL R19, R19, RZ, P4 ;  /* 0x000000ff13137207 */ /* 0x000fe40002000000 */
[----:B------:R-:W-:Y:S02]  /*8530*/  SEL R21, R21, RZ, P0 ;  /* 0x000000ff15157207 */ /* 0x000fe40000000000 */
[----:B------:R-:W-:Y:S02]  /*8540*/  ISETP.NE.U32.AND P1, PT, R19, RZ, PT ;  /* 0x000000ff1300720c */ /* 0x000fe40003f25070 */
[----:B------:R-:W-:Y:S02]  /*8550*/  SEL R19, RZ, 0x4, P6 ;  /* 0x00000004ff137807 */ /* 0x000fe40003000000 */
[----:B------:R-:W-:Y:S01]  /*8560*/  ISETP.NE.U32.AND P6, PT, R21, RZ, PT ;  /* 0x000000ff1500720c */ /* 0x000fe20003fc5070 */
[----:B------:R-:W-:Y:S01]  /*8570*/  IMAD.WIDE R156, R4, 0x4, R156 ;  /* 0x00000004049c7825 */ /* 0x000fe200078e029c */
[----:B------:R-:W-:-:S02]  /*8580*/  SEL R20, R20, RZ, P0 ;  /* 0x000000ff14147207 */ /* 0x000fc40000000000 */
[----:B------:R-:W-:-:S09]  /*8590*/  SEL R22, R22, RZ, P0 ;  /* 0x000000ff16167207 */ /* 0x000fd20000000000 */
[----:B------:R4:W-:Y:S01]  /*85a0*/  LDGSTS.E [R29+0x12008], desc[UR16][R156.64], P6 ;  /* 0x120080009c1d7fae */ /* 0x0009e2000b121850 */
[----:B------:R-:W-:-:S04]  /*85b0*/  ISETP.GE.AND P6, PT, R241, UR4, PT ;  /* 0x00000004f1007c0c */ /* 0x000fc8000bfc6270 */
[----:B------:R-:W-:Y:S02]  /*85c0*/  SEL R21, RZ, 0x4, P6 ;  /* 0x00000004ff157807 */ /* 0x000fe40003000000 */
[----:B------:R-:W-:Y:S02]  /*85d0*/  ISETP.NE.U32.AND P6, PT, R20, RZ, PT ;  /* 0x000000ff1400720c */ /* 0x000fe40003fc5070 */
[----:B------:R-:W-:Y:S01]  /*85e0*/  ISETP.NE.U32.AND P0, PT, R22, RZ, PT ;  /* 0x000000ff1600720c */ /* 0x000fe20003f05070 */
[----:B------:R-:W-:-:S04]  /*85f0*/  IMAD.WIDE R158, R4, 0x4, R158 ;  /* 0x00000004049e7825 */ /* 0x000fc800078e029e */
[----:B------:R-:W-:-:S04]  /*8600*/  IMAD.WIDE R160, R4, 0x4, R160 ;  /* 0x0000000404a07825 */ /* 0x000fc800078e02a0 */
[C---:B------:R-:W-:Y:S02]  /*8610*/  IMAD.WIDE R162, R4.reuse, 0x4, R162 ;  /* 0x0000000404a27825 */ /* 0x040fe400078e02a2 */
[----:B------:R4:W-:Y:S02]  /*8620*/  LDGSTS.E [R30+0x10000], desc[UR16][R158.64], P6 ;  /* 0x100000009e1e7fae */ /* 0x0009e4000b121850 */
[----:B------:R-:W-:Y:S02]  /*8630*/  IMAD.WIDE R164, R4, 0x4, R164 ;  /* 0x0000000404a47825 */ /* 0x000fe400078e02a4 */
[----:B------:R4:W-:Y:S02]  /*8640*/  LDGSTS.E [R30+0x10008], desc[UR16][R160.64], P5 ;  /* 0x10008000a01e7fae */ /* 0x0009e4000a921850 */
[C---:B------:R-:W-:Y:S02]  /*8650*/  IMAD.WIDE R36, R5.reuse, 0x4, R36 ;  /* 0x0000000405247825 */ /* 0x040fe400078e0224 */
[----:B------:R4:W-:Y:S02]  /*8660*/  LDGSTS.E [R30+0x12000], desc[UR16][R162.64], P2 ;  /* 0x12000000a21e7fae */ /* 0x0009e40009121850 */
[----:B------:R-:W-:-:S02]  /*8670*/  IMAD.WIDE R96, R5, 0x4, R96 ;  /* 0x0000000405607825 */ /* 0x000fc400078e0260 */
[----:B------:R4:W-:Y:S02]  /*8680*/  LDGSTS.E [R30+0x12008], desc[UR16][R164.64], P3 ;  /* 0x12008000a41e7fae */ /* 0x0009e40009921850 */
[C---:B------:R-:W-:Y:S02]  /*8690*/  IMAD.WIDE R40, R5.reuse, 0x4, R40 ;  /* 0x0000000405287825 */ /* 0x040fe400078e0228 */
[----:B------:R-:W0:Y:S02]  /*86a0*/  LDGDEPBAR ;  /* 0x00000000000079af */ /* 0x000e240000000000 */
[C---:B------:R-:W-:Y:S02]  /*86b0*/  IMAD.WIDE R48, R5.reuse, 0x4, R48 ;  /* 0x0000000405307825 */ /* 0x040fe400078e0230 */
[----:B------:R4:W-:Y:S02]  /*86c0*/  LDGSTS.E [R31+0x30000], desc[UR16][R36.64], P0 ;  /* 0x30000000241f7fae */ /* 0x0009e40008121850 */
[----:B------:R-:W-:-:S02]  /*86d0*/  IMAD.WIDE R50, R5, 0x4, R50 ;  /* 0x0000000405327825 */ /* 0x000fc400078e0232 */
[----:B------:R4:W-:Y:S02]  /*86e0*/  LDGSTS.E [R31+0x30400], desc[UR16][R96.64], P0 ;  /* 0x30400000601f7fae */ /* 0x0009e40008121850 */
[C---:B------:R-:W-:Y:S02]  /*86f0*/  IMAD.WIDE R44, R5.reuse, 0x4, R44 ;  /* 0x00000004052c7825 */ /* 0x040fe400078e022c */
[----:B------:R4:W-:Y:S02]  /*8700*/  LDGSTS.E [R31+0x30800], desc[UR16][R40.64], P0 ;  /* 0x30800000281f7fae */ /* 0x0009e40008121850 */
        /* <DEDUP_REMOVED lines=12> */
[C---:B------:R-:W-:Y:S01]  /*87d0*/  IMAD.WIDE R88, R5.reuse, 0x4, R88 ;  /* 0x0000000405587825 */ /* 0x040fe200078e0258 */
[----:B------:R-:W-:Y:S01]  /*87e0*/  ISETP.GE.AND P6, PT, R236, UR4, PT ;  /* 0x00000004ec007c0c */ /* 0x000fe2000bfc6270 */
[----:B------:R4:W-:Y:S02]  /*87f0*/  LDGSTS.E [R32+0x30500], desc[UR16][R94.64], P0 ;  /* 0x305000005e207fae */ /* 0x0009e40008121850 */
[----:B------:R-:W-:-:S02]  /*8800*/  IMAD.WIDE R76, R5, 0x4, R76 ;  /* 0x00000004054c7825 */ /* 0x000fc400078e024c */
[----:B------:R4:W-:Y:S02]  /*8810*/  LDGSTS.E [R32+0x30900], desc[UR16][R92.64], P0 ;  /* 0x309000005c207fae */ /* 0x0009e40008121850 */
[C---:B------:R-:W-:Y:S02]  /*8820*/  IMAD.WIDE R84, R5.reuse, 0x4, R84 ;  /* 0x0000000405547825 */ /* 0x040fe400078e0254 */
[----:B------:R4:W-:Y:S02]  /*8830*/  LDGSTS.E [R32+0x30d00], desc[UR16][R90.64], P0 ;  /* 0x30d000005a207fae */ /* 0x0009e40008121850 */
[----:B------:R-:W-:Y:S01]  /*8840*/  IMAD.WIDE R86, R5, 0x4, R86 ;  /* 0x0000000405567825 */ /* 0x000fe200078e0256 */
[----:B------:R-:W-:Y:S01]  /*8850*/  SEL R20, R21, RZ, P4 ;  /* 0x000000ff15147207 */ /* 0x000fe20002000000 */
[----:B------:R4:W-:Y:S02]  /*8860*/  LDGSTS.E [R32+0x31100], desc[UR16][R88.64], P0 ;  /* 0x3110000058207fae */ /* 0x0009e40008121850 */
[C---:B------:R-:W-:Y:S01]  /*8870*/  IMAD.WIDE R68, R5.reuse, 0x4, R68 ;  /* 0x0000000405447825 */ /* 0x040fe200078e0244 */
[----:B------:R-:W-:Y:S01]  /*8880*/  SEL R21, RZ, 0x4, P6 ;  /* 0x00000004ff157807 */ /* 0x000fe20003000000 */
[----:B------:R4:W-:Y:S02]  /*8890*/  LDGSTS.E [R32+0x31500], desc[UR16][R76.64], P0 ;  /* 0x315000004c207fae */ /* 0x0009e40008121850 */
[----:B------:R-:W-:-:S02]  /*88a0*/  IMAD.WIDE R82, R5, 0x4, R82 ;  /* 0x0000000405527825 */ /* 0x000fc400078e0252 */
[----:B------:R4:W-:Y:S02]  /*88b0*/  LDGSTS.E [R32+0x31900], desc[UR16][R84.64], P0 ;  /* 0x3190000054207fae */ /* 0x0009e40008121850 */
[C---:B------:R-:W-:Y:S02]  /*88c0*/  IMAD.WIDE R66, R5.reuse, 0x4, R66 ;  /* 0x0000000405427825 */ /* 0x040fe400078e0242 */
[----:B------:R4:W-:Y:S02]  /*88d0*/  LDGSTS.E [R32+0x31d00], desc[UR16][R86.64], P0 ;  /* 0x31d0000056207fae */ /* 0x0009e40008121850 */
[C---:B------:R-:W-:Y:S02]  /*88e0*/  IMAD.WIDE R78, R5.reuse, 0x4, R78 ;  /* 0x00000004054e7825 */ /* 0x040fe400078e024e */
[----:B------:R4:W-:Y:S02]  /*88f0*/  LDGSTS.E [R33+0x30200], desc[UR16][R68.64], P0 ;  /* 0x3020000044217fae */ /* 0x0009e40008121850 */
[----:B------:R-:W-:Y:S01]  /*8900*/  IMAD.WIDE R80, R5, 0x4, R80 ;  /* 0x0000000405507825 */ /* 0x000fe200078e0250 */
[----:B------:R-:W-:Y:S01]  /*8910*/  SEL R21, R21, RZ, P4 ;  /* 0x000000ff15157207 */ /* 0x000fe20002000000 */
[----:B------:R4:W-:Y:S02]  /*8920*/  LDGSTS.E [R33+0x30600], desc[UR16][R82.64], P0 ;  /* 0x3060000052217fae */ /* 0x0009e40008121850 */
[----:B------:R-:W-:Y:S01]  /*8930*/  IMAD.WIDE R74, R5, 0x4, R74 ;  /* 0x00000004054a7825 */ /* 0x000fe200078e024a */
[----:B------:R-:W-:Y:S01]  /*8940*/  ISETP.GE.AND P6, PT, R211, UR4, PT ;  /* 0x00000004d3007c0c */ /* 0x000fe2000bfc6270 */
[----:B------:R4:W-:Y:S02]  /*8950*/  LDGSTS.E [R33+0x30a00], desc[UR16][R66.64], P0 ;  /* 0x30a0000042217fae */ /* 0x0009e40008121850 */
[----:B------:R-:W-:-:S02]  /*8960*/  IMAD.WIDE R72, R5, 0x4, R72 ;  /* 0x0000000405487825 */ /* 0x000fc400078e0248 */
[----:B------:R4:W-:Y:S02]  /*8970*/  LDGSTS.E [R33+0x30e00], desc[UR16][R78.64], P0 ;  /* 0x30e000004e217fae */ /* 0x0009e40008121850 */
[C---:B------:R-:W-:Y:S02]  /*8980*/  IMAD.WIDE R56, R5.reuse, 0x4, R56 ;  /* 0x0000000405387825 */ /* 0x040fe400078e0238 */
[----:B------:R4:W-:Y:S02]  /*8990*/  LDGSTS.E [R33+0x31200], desc[UR16][R80.64], P0 ;  /* 0x3120000050217fae */ /* 0x0009e40008121850 */
[----:B------:R-:W-:Y:S01]  /*89a0*/  IMAD.WIDE R52, R5, 0x4, R52 ;  /* 0x0000000405347825 */ /* 0x000fe200078e0234 */
[----:B------:R-:W-:Y:S01]  /*89b0*/  ISETP.NE.U32.AND P5, PT, R21, RZ, PT ;  /* 0x000000ff1500720c */ /* 0x000fe20003fa5070 */
        /* <DEDUP_REMOVED lines=13> */
[C---:B------:R-:W-:Y:S01]  /*8a90*/  IMAD.WIDE R60, R5.reuse, 0x4, R60 ;  /* 0x00000004053c7825 */ /* 0x040fe200078e023c */
[----:B------:R-:W-:Y:S01]  /*8aa0*/  ISETP.GE.AND P6, PT, R212, UR4, PT ;  /* 0x00000004d4007c0c */ /* 0x000fe2000bfc6270 */
[----:B------:R4:W-:Y:S02]  /*8ab0*/  LDGSTS.E [R34+0x30f00], desc[UR16][R62.64], P0 ;  /* 0x30f000003e227fae */ /* 0x0009e40008121850 */
[----:B------:R-:W-:-:S02]  /*8ac0*/  IMAD.WIDE R54, R5, 0x4, R54 ;  /* 0x0000000405367825 */ /* 0x000fc400078e0236 */
[----:B------:R4:W-:Y:S01]  /*8ad0*/  LDGSTS.E [R34+0x31300], desc[UR16][R46.64], P0 ;  /* 0x313000002e227fae */ /* 0x0009e20008121850 */
[----:B------:R-:W-:-:S03]  /*8ae0*/  ISETP.NE.U32.AND P2, PT, R21, RZ, PT ;  /* 0x000000ff1500720c */ /* 0x000fc60003f45070 */
[----:B------:R4:W-:Y:S01]  /*8af0*/  LDGSTS.E [R34+0x31700], desc[UR16][R58.64], P0 ;  /* 0x317000003a227fae */ /* 0x0009e20008121850 */
[----:B------:R-:W-:-:S03]  /*8b00*/  SEL R21, RZ, 0x4, P6 ;  /* 0x00000004ff157807 */ /* 0x000fc60003000000 */
[----:B------:R4:W-:Y:S04]  /*8b10*/  LDGSTS.E [R34+0x31b00], desc[UR16][R60.64], P0 ;  /* 0x31b000003c227fae */ /* 0x0009e80008121850 */
[----:B------:R4:W-:Y:S04]  /*8b20*/  LDGSTS.E [R34+0x31f00], desc[UR16][R54.64], P0 ;  /* 0x31f0000036227fae */ /* 0x0009e80008121850 */
[----:B------:R-:W0:Y:S01]  /*8b30*/  LDGDEPBAR ;  /* 0x00000000000079af */ /* 0x000e220000000000 */
[----:B------:R-:W-:Y:S02]  /*8b40*/  SEL R21, R21, RZ, P4 ;  /* 0x000000ff15157207 */ /* 0x000fe40002000000 */
[----:B------:R-:W-:-:S02]  /*8b50*/  ISETP.GE.AND P6, PT, R237, UR4, PT ;  /* 0x00000004ed007c0c */ /* 0x000fc4000bfc6270 */
[----:B------:R-:W-:Y:S02]  /*8b60*/  ISETP.NE.U32.AND P3, PT, R21, RZ, PT ;  /* 0x000000ff1500720c */ /* 0x000fe40003f65070 */
[----:B------:R-:W-:Y:S02]  /*8b70*/  SEL R21, RZ, 0x4, P6 ;  /* 0x00000004ff157807 */ /* 0x000fe40003000000 */
[----:B------:R-:W-:Y:S02]  /*8b80*/  ISETP.GE.AND P6, PT, R238, UR4, PT ;  /* 0x00000004ee007c0c */ /* 0x000fe4000bfc6270 */
[----:B------:R-:W-:Y:S01]  /*8b90*/  SEL R21, R21, RZ, P4 ;  /* 0x000000ff15157207 */ /* 0x000fe20002000000 */
[----:B-1----:R-:W-:Y:S01]  /*8ba0*/  IMAD.WIDE R100, R4, 0x4, R100 ;  /* 0x0000000404647825 */ /* 0x002fe200078e0264 */
[----:B------:R-:W-:Y:S02]  /*8bb0*/  BAR.SYNC.DEFER_BLOCKING 0x0 ;  /* 0x0000000000007b1d */ /* 0x000fe40000010000 */
[----:B------:R-:W-:-:S02]  /*8bc0*/  ISETP.NE.U32.AND P0, PT, R21, RZ, PT ;  /* 0x000000ff1500720c */ /* 0x000fc40003f05070 */
[----:B------:R-:W-:Y:S02]  /*8bd0*/  SEL R21, RZ, 0x4, P6 ;  /* 0x00000004ff157807 */ /* 0x000fe40003000000 */
[----:B------:R-:W-:Y:S02]  /*8be0*/  ISETP.GE.AND P6, PT, R213, UR4, PT ;  /* 0x00000004d5007c0c */ /* 0x000fe4000bfc6270 */
[----:B------:R-:W-:Y:S02]  /*8bf0*/  SEL R21, R21, RZ, P4 ;  /* 0x000000ff15157207 */ /* 0x000fe40002000000 */
[----:B------:R-:W-:Y:S01]  /*8c00*/  SEL R19, R19, RZ, P4 ;  /* 0x000000ff13137207 */ /* 0x000fe20002000000 */
[----:B------:R-:W-:Y:S01]  /*8c10*/  IMAD.WIDE R102, R4, 0x4, R102 ;  /* 0x0000000404667825 */ /* 0x000fe200078e0266 */
[----:B------:R-:W-:Y:S01]  /*8c20*/  @!PT LDS RZ, [RZ] ;  /* 0x00000000fffff984 */ /* 0x000fe20000000800 */
[----:B------:R-:W-:Y:S01]  /*8c30*/  @!PT LDS RZ, [RZ] ;  /* 0x00000000fffff984 */ /* 0x000fe20000000800 */
[----:B------:R-:W-:Y:S01]  /*8c40*/  @!PT LDS RZ, [RZ] ;  /* 0x00000000fffff984 */ /* 0x000fe20000000800 */
[----:B------:R1:W-:Y:S01]  /*8c50*/  LDGSTS.E [R23+0x14000], desc[UR16][R100.64], P1 ;  /* 0x1400000064177fae */ /* 0x0003e20008921850 */
[----:B------:R-:W-:Y:S02]  /*8c60*/  ISETP.NE.U32.AND P1, PT, R21, RZ, PT ;  /* 0x000000ff1500720c */ /* 0x000fe40003f25070 */
[----:B------:R-:W-:-:S02]  /*8c70*/  SEL R21, RZ, 0x4, P6 ;  /* 0x00000004ff157807 */ /* 0x000fc40003000000 */
[----:B------:R-:W-:Y:S02]  /*8c80*/  ISETP.NE.U32.AND P6, PT, R19, RZ, PT ;  /* 0x000000ff1300720c */ /* 0x000fe40003fc5070 */
[----:B------:R-:W-:-:S11]  /*8c90*/  SEL R19, R21, RZ, P4 ;  /* 0x000000ff15137207 */ /* 0x000fd60002000000 */
[----:B------:R1:W-:Y:S01]  /*8ca0*/  LDGSTS.E [R23+0x14008], desc[UR16][R102.64], P6 ;  /* 0x1400800066177fae */ /* 0x0003e2000b121850 */
[----:B------:R-:W-:-:S04]  /*8cb0*/  ISETP.GE.AND P6, PT, R214, UR4, PT ;  /* 0x00000004d6007c0c */ /* 0x000fc8000bfc6270 */
[----:B------:R-:W-:Y:S02]  /*8cc0*/  SEL R21, RZ, 0x4, P6 ;  /* 0x00000004ff157807 */ /* 0x000fe40003000000 */
[----:B------:R-:W-:Y:S01]  /*8cd0*/  ISETP.NE.U32.AND P6, PT, R20, RZ, PT ;  /* 0x000000ff1400720c */ /* 0x000fe20003fc5070 */
[----:B------:R-:W-:Y:S01]  /*8ce0*/  IMAD.WIDE R104, R4, 0x4, R104 ;  /* 0x0000000404687825 */ /* 0x000fe200078e0268 */
[----:B------:R-:W-:-:S03]  /*8cf0*/  SEL R20, R21, RZ, P4 ;  /* 0x000000ff15147207 */ /* 0x000fc60002000000 */
[----:B------:R-:W-:-:S08]  /*8d00*/  IMAD.WIDE R106, R4, 0x4, R106 ;  /* 0x00000004046a7825 */ /* 0x000fd000078e026a */
[----:B------:R1:W-:Y:S01]  /*8d10*/  LDGSTS.E [R23+0x16000], desc[UR16][R104.64], P6 ;  /* 0x1600000068177fae */ /* 0x0003e2000b121850 */
[----:B------:R-:W-:-:S03]  /*8d20*/  ISETP.GE.AND P6, PT, R229, UR4, PT ;  /* 0x00000004e5007c0c */ /* 0x000fc6000bfc6270 */
[----:B------:R1:W-:Y:S01]  /*8d30*/  LDGSTS.E [R23+0x16008], desc[UR16][R106.64], P5 ;  /* 0x160080006a177fae */ /* 0x0003e2000a921850 */
[----:B------:R-:W-:Y:S02]  /*8d40*/  SEL R21, RZ, 0x4, P6 ;  /* 0x00000004ff157807 */ /* 0x000fe40003000000 */
[----:B------:R-:W-:Y:S02]  /*8d50*/  ISETP.GE.AND P6, PT, R230, UR4, PT ;  /* 0x00000004e6007c0c */ /* 0x000fe4000bfc6270 */
[----:B------:R-:W-:Y:S01]  /*8d60*/  SEL R21, R21, RZ, P4 ;  /* 0x000000ff15157207 */ /* 0x000fe20002000000 */
[----:B------:R-:W-:-:S03]  /*8d70*/  IMAD.WIDE R108, R4, 0x4, R108 ;  /* 0x00000004046c7825 */ /* 0x000fc600078e026c */
[----:B------:R-:W-:Y:S02]  /*8d80*/  ISETP.NE.U32.AND P5, PT, R21, RZ, PT ;  /* 0x000000ff1500720c */ /* 0x000fe40003fa5070 */
[----:B------:R-:W-:Y:S01]  /*8d90*/  SEL R21, RZ, 0x4, P6 ;  /* 0x00000004ff157807 */ /* 0x000fe20003000000 */
[----:B------:R1:W-:Y:S01]  /*8da0*/  LDGSTS.E [R24+0x14000], desc[UR16][R108.64], P2 ;  /* 0x140000006c187fae */ /* 0x0003e20009121850 */
[----:B------:R-:W-:Y:S02]  /*8db0*/  ISETP.GE.AND P6, PT, R216, UR4, PT ;  /* 0x00000004d8007c0c */ /* 0x000fe4000bfc6270 */
[----:B------:R-:W-:Y:S01]  /*8dc0*/  SEL R21, R21, RZ, P4 ;  /* 0x000000ff15157207 */ /* 0x000fe20002000000 */
[----:B--2---:R-:W-:-:S03]  /*8dd0*/  IMAD.WIDE R110, R4, 0x4, R110 ;  /* 0x00000004046e7825 */ /* 0x004fc600078e026e */
[----:B------:R-:W-:Y:S02]  /*8de0*/  ISETP.NE.U32.AND P2, PT, R21, RZ, PT ;  /* 0x000000ff1500720c */ /* 0x000fe40003f45070 */
[----:B------:R-:W-:Y:S01]  /*8df0*/  SEL R21, RZ, 0x4, P6 ;  /* 0x00000004ff157807 */ /* 0x000fe20003000000 */
[----:B------:R2:W-:Y:S01]  /*8e00*/  LDGSTS.E [R24+0x14008], desc[UR16][R110.64], P3 ;  /* 0x140080006e187fae */ /* 0x0005e20009921850 */
[----:B------:R-:W-:Y:S02]  /*8e10*/  ISETP.GE.AND P6, PT, R217, UR4, PT ;  /* 0x00000004d9007c0c */ /* 0x000fe4000bfc6270 */
[----:B------:R-:W-:Y:S01]  /*8e20*/  SEL R21, R21, RZ, P4 ;  /* 0x000000ff15157207 */ /* 0x000fe20002000000 */
[----:B---3--:R-:W-:-:S03]  /*8e30*/  IMAD.WIDE R112, R4, 0x4, R112 ;  /* 0x0000000404707825 */ /* 0x008fc600078e0270 */
[----:B------:R-:W-:Y:S02]  /*8e40*/  ISETP.NE.U32.AND P3, PT, R21, RZ, PT ;  /* 0x000000ff1500720c */ /* 0x000fe40003f65070 */
[----:B------:R-:W-:Y:S01]  /*8e50*/  SEL R21, RZ, 0x4, P6 ;  /* 0x00000004ff157807 */ /* 0x000fe20003000000 */
[----:B------:R3:W-:Y:S01]  /*8e60*/  LDGSTS.E [R24+0x16000], desc[UR16][R112.64], P0 ;  /* 0x1600000070187fae */ /* 0x0007e20008121850 */
[----:B------:R-:W-:Y:S02]  /*8e70*/  ISETP.GE.AND P6, PT, R228, UR4, PT ;  /* 0x00000004e4007c0c */ /* 0x000fe4000bfc6270 */
[----:B------:R-:W-:Y:S01]  /*8e80*/  SEL R21, R21, RZ, P4 ;  /* 0x000000ff15157207 */ /* 0x000fe20002000000 */
[----:B------:R-:W-:-:S03]  /*8e90*/  IMAD.WIDE R114, R4, 0x4, R114 ;  /* 0x0000000404727825 */ /* 0x000fc600078e0272 */
[----:B------:R-:W-:Y:S02]  /*8ea0*/  ISETP.NE.U32.AND P0, PT, R21, RZ, PT ;  /* 0x000000ff1500720c */ /* 0x000fe40003f05070 */
[----:B------:R-:W-:Y:S01]  /*8eb0*/  SEL R21, RZ, 0x4, P6 ;  /* 0x00000004ff157807 */ /* 0x000fe20003000000 */
[----:B------:R3:W-:Y:S01]  /*8ec0*/  LDGSTS.E [R24+0x16008], desc[UR16][R114.64], P1 ;  /* 0x1600800072187fae */ /* 0x0007e20008921850 */
[----:B------:R-:W-:Y:S02]  /*8ed0*/  ISETP.GE.AND P6, PT, R227, UR4, PT ;  /* 0x00000004e3007c0c */ /* 0x000fe4000bfc6270 */
[----:B------:R-:W-:-:S04]  /*8ee0*/  SEL R21, R21, RZ, P4 ;  /* 0x000000ff15157207 */ /* 0x000fc80002000000 */
[----:B------:R-:W-:Y:S02]  /*8ef0*/  ISETP.NE.U32.AND P1, PT, R21, RZ, PT ;  /* 0x000000ff1500720c */ /* 0x000fe40003f25070 */
[----:B------:R-:W-:Y:S02]  /*8f00*/  SEL R21, RZ, 0x4, P6 ;  /* 0x00000004ff157807 */ /* 0x000fe40003000000 */
[----:B------:R-:W-:Y:S01]  /*8f10*/  ISETP.NE.U32.AND P6, PT, R19, RZ, PT ;  /* 0x000000ff1300720c */ /* 0x000fe20003fc5070 */
[----:B------:R-:W-:Y:S01]  /*8f20*/  IMAD.WIDE R116, R4, 0x4, R116 ;  /* 0x0000000404747825 */ /* 0x000fe200078e0274 */
        /* <DEDUP_REMOVED lines=47> */
[----:B------:R-:W-:-:S04]  /*9220*/  IMAD.WIDE R132, R4, 0x4, R132 ;  /* 0x0000000404847825 */ /* 0x000fc800078e0284 */
[----:B------:R-:W-:-:S04]  /*9230*/  IMAD.WIDE R134, R4, 0x4, R134 ;  /* 0x0000000404867825 */ /* 0x000fc800078e0286 */
[----:B------:R-:W-:-:S04]  /*9240*/  IMAD.WIDE R136, R4, 0x4, R136 ;  /* 0x0000000404887825 */ /* 0x000fc800078e0288 */
[----:B------:R3:W-:Y:S01]  /*9250*/  LDGSTS.E [R27+0x14000], desc[UR16][R132.64], P6 ;  /* 0x14000000841b7fae */ /* 0x0007e2000b121850 */
[----:B------:R-:W-:Y:S02]  /*9260*/  ISETP.GE.AND P6, PT, R247, UR4, PT ;  /* 0x00000004f7007c0c */ /* 0x000fe4000bfc6270 */
[----:B------:R-:W-:Y:S01]  /*9270*/  SEL R20, R21, RZ, P4 ;  /* 0x000000ff15147207 */ /* 0x000fe20002000000 */
[----:B------:R3:W-:Y:S01]  /*9280*/  LDGSTS.E [R27+0x14008], desc[UR16][R134.64], P5 ;  /* 0x14008000861b7fae */ /* 0x0007e2000a921850 */
[----:B------:R-:W-:-:S03]  /*9290*/  SEL R21, RZ, 0x4, P6 ;  /* 0x00000004ff157807 */ /* 0x000fc60003000000 */
[----:B------:R3:W-:Y:S01]  /*92a0*/  LDGSTS.E [R27+0x16000], desc[UR16][R136.64], P2 ;  /* 0x16000000881b7fae */ /* 0x0007e20009121850 */
[----:B------:R-:W-:Y:S02]  /*92b0*/  ISETP.GE.AND P2, PT, R224, UR4, PT ;  /* 0x00000004e0007c0c */ /* 0x000fe4000bf46270 */
[----:B------:R-:W-:Y:S02]  /*92c0*/  SEL R21, R21, RZ, P4 ;  /* 0x000000ff15157207 */ /* 0x000fe40002000000 */
[----:B------:R-:W-:Y:S02]  /*92d0*/  ISETP.GE.AND P6, PT, R243, UR4, PT ;  /* 0x00000004f3007c0c */ /* 0x000fe4000bfc6270 */
[----:B------:R-:W-:Y:S02]  /*92e0*/  SEL R22, RZ, 0x4, P2 ;  /* 0x00000004ff167807 */ /* 0x000fe40001000000 */
[----:B------:R-:W-:Y:S02]  /*92f0*/  ISETP.GE.AND P2, PT, R223, UR4, PT ;  /* 0x00000004df007c0c */ /* 0x000fe4000bf46270 */
[----:B------:R-:W-:-:S02]  /*9300*/  ISETP.NE.U32.AND P5, PT, R21, RZ, PT ;  /* 0x000000ff1500720c */ /* 0x000fc40003fa5070 */
[----:B------:R-:W-:Y:S01]  /*9310*/  SEL R21, RZ, 0x4, P6 ;  /* 0x00000004ff157807 */ /* 0x000fe20003000000 */
[C---:B------:R-:W-:Y:S01]  /*9320*/  IMAD.WIDE R138, R4.reuse, 0x4, R138 ;  /* 0x00000004048a7825 */ /* 0x040fe200078e028a */
[----:B------:R-:W-:Y:S02]  /*9330*/  SEL R35, RZ, 0x4, P2 ;  /* 0x00000004ff237807 */ /* 0x000fe40001000000 */
[----:B------:R-:W-:Y:S01]  /*9340*/  ISETP.NE.U32.AND P6, PT, R19, RZ, PT ;  /* 0x000000ff1300720c */ /* 0x000fe20003fc5070 */
[----:B------:R-:W-:Y:S01]  /*9350*/  IMAD.WIDE R142, R4, 0x4, R142 ;  /* 0x00000004048e7825 */ /* 0x000fe200078e028e */
[----:B------:R-:W-:Y:S01]  /*9360*/  SEL R35, R35, RZ, P4 ;  /* 0x000000ff23237207 */ /* 0x000fe20002000000 */
[----:B------:R3:W-:Y:S01]  /*9370*/  LDGSTS.E [R27+0x16008], desc[UR16][R138.64], P3 ;  /* 0x160080008a1b7fae */ /* 0x0007e20009921850 */
[----:B------:R-:W-:Y:S01]  /*9380*/  ISETP.GE.AND P2, PT, R244, UR4, PT ;  /* 0x00000004f4007c0c */ /* 0x000fe2000bf46270 */
[C---:B------:R-:W-:Y:S02]  /*9390*/  IMAD.WIDE R144, R4.reuse, 0x4, R144 ;  /* 0x0000000404907825 */ /* 0x040fe400078e0290 */
[----:B------:R3:W-:Y:S01]  /*93a0*/  LDGSTS.E [R28+0x14000], desc[UR16][R142.64], P0 ;  /* 0x140000008e1c7fae */ /* 0x0007e20008121850 */
[----:B------:R-:W-:Y:S01]  /*93b0*/  ISETP.NE.U32.AND P0, PT, R35, RZ, PT ;  /* 0x000000ff2300720c */ /* 0x000fe20003f05070 */
[----:B------:R-:W-:Y:S01]  /*93c0*/  IMAD.WIDE R146, R4, 0x4, R146 ;  /* 0x0000000404927825 */ /* 0x000fe200078e0292 */
[----:B------:R-:W-:Y:S01]  /*93d0*/  SEL R35, RZ, 0x4, P2 ;  /* 0x00000004ff237807 */ /* 0x000fe20001000000 */
[----:B------:R3:W-:Y:S01]  /*93e0*/  LDGSTS.E [R28+0x14008], desc[UR16][R144.64], P1 ;  /* 0x14008000901c7fae */ /* 0x0007e20008921850 */
[----:B------:R-:W-:-:S03]  /*93f0*/  ISETP.GE.AND P2, PT, R240, UR4, PT ;  /* 0x00000004f0007c0c */ /* 0x000fc6000bf46270 */
[----:B------:R3:W-:Y:S01]  /*9400*/  LDGSTS.E [R28+0x16000], desc[UR16][R146.64], P6 ;  /* 0x16000000921c7fae */ /* 0x0007e2000b121850 */
[----:B------:R-:W-:Y:S02]  /*9410*/  SEL R19, RZ, 0x4, P2 ;  /* 0x00000004ff137807 */ /* 0x000fe40001000000 */
[----:B------:R-:W-:Y:S02]  /*9420*/  ISETP.NE.U32.AND P6, PT, R20, RZ, PT ;  /* 0x000000ff1400720c */ /* 0x000fe40003fc5070 */
[----:B------:R-:W-:Y:S02]  /*9430*/  SEL R19, R19, RZ, P4 ;  /* 0x000000ff13137207 */ /* 0x000fe40002000000 */
[----:B------:R-:W-:Y:S01]  /*9440*/  ISETP.GE.AND P2, PT, R246, UR4, PT ;  /* 0x00000004f6007c0c */ /* 0x000fe2000bf46270 */
[----:B------:R-:W-:Y:S01]  /*9450*/  IMAD.WIDE R148, R4, 0x4, R148 ;  /* 0x0000000404947825 */ /* 0x000fe200078e0294 */
[----:B------:R-:W-:Y:S02]  /*9460*/  ISETP.NE.U32.AND P3, PT, R19, RZ, PT ;  /* 0x000000ff1300720c */ /* 0x000fe40003f65070 */
[----:B------:R-:W-:-:S04]  /*9470*/  SEL R19, RZ, 0x4, P2 ;  /* 0x00000004ff137807 */ /* 0x000fc80001000000 */
[----:B------:R-:W-:Y:S01]  /*9480*/  SEL R19, R19, RZ, P4 ;  /* 0x000000ff13137207 */ /* 0x000fe20002000000 */
[----:B------:R3:W-:Y:S01]  /*9490*/  LDGSTS.E [R28+0x16008], desc[UR16][R148.64], P6 ;  /* 0x16008000941c7fae */ /* 0x0007e2000b121850 */
[----:B------:R-:W-:Y:S02]  /*94a0*/  ISETP.GE.AND P6, PT, R222, UR4, PT ;  /* 0x00000004de007c0c */ /* 0x000fe4000bfc6270 */
[----:B------:R-:W-:Y:S02]  /*94b0*/  ISETP.NE.U32.AND P2, PT, R19, RZ, PT ;  /* 0x000000ff1300720c */ /* 0x000fe40003f45070 */
[----:B------:R-:W-:Y:S01]  /*94c0*/  SEL R19, RZ, 0x4, P6 ;  /* 0x00000004ff137807 */ /* 0x000fe20003000000 */
[----:B----4-:R-:W-:Y:S01]  /*94d0*/  IMAD.WIDE R150, R4, 0x4, R150 ;  /* 0x0000000404967825 */ /* 0x010fe200078e0296 */
[----:B------:R-:W-:Y:S02]  /*94e0*/  ISETP.GE.AND P6, PT, R215, UR4, PT ;  /* 0x00000004d7007c0c */ /* 0x000fe4000bfc6270 */
[----:B------:R-:W-:-:S02]  /*94f0*/  SEL R19, R19, RZ, P4 ;  /* 0x000000ff13137207 */ /* 0x000fc40002000000 */
[----:B------:R-:W-:Y:S01]  /*9500*/  SEL R21, R21, RZ, P4 ;  /* 0x000000ff15157207 */ /* 0x000fe20002000000 */
[----:B------:R4:W-:Y:S01]  /*9510*/  LDGSTS.E [R29+0x14000], desc[UR16][R150.64], P5 ;  /* 0x14000000961d7fae */ /* 0x0009e2000a921850 */
[----:B------:R-:W-:Y:S02]  /*9520*/  ISETP.NE.U32.AND P5, PT, R19, RZ, PT ;  /* 0x000000ff1300720c */ /* 0x000fe40003fa5070 */
[----:B------:R-:W-:Y:S02]  /*9530*/  SEL R19, RZ, 0x4, P6 ;  /* 0x00000004ff137807 */ /* 0x000fe40003000000 */
[----:B------:R-:W-:Y:S01]  /*9540*/  ISETP.NE.U32.AND P6, PT, R21, RZ, PT ;  /* 0x000000ff1500720c */ /* 0x000fe20003fc5070 */
[----:B------:R-:W-:Y:S01]  /*9550*/  IMAD.WIDE R152, R4, 0x4, R152 ;  /* 0x0000000404987825 */ /* 0x000fe200078e0298 */
[----:B------:R-:W-:Y:S02]  /*9560*/  SEL R22, R22, RZ, P4 ;  /* 0x000000ff16167207 */ /* 0x000fe40002000000 */
[----:B------:R-:W-:-:S02]  /*9570*/  SEL R35, R35, RZ, P4 ;  /* 0x000000ff23237207 */ /* 0x000fc40002000000 */
[----:B------:R-:W-:Y:S02]  /*9580*/  SEL R19, R19, RZ, P4 ;  /* 0x000000ff13137207 */ /* 0x000fe40002000000 */
[----:B------:R-:W-:-:S05]  /*9590*/  ISETP.NE.U32.AND P1, PT, R35, RZ, PT ;  /* 0x000000ff2300720c */ /* 0x000fca0003f25070 */
[----:B------:R4:W-:Y:S01]  /*95a0*/  LDGSTS.E [R29+0x14008], desc[UR16][R152.64], P6 ;  /* 0x14008000981d7fae */ /* 0x0009e2000b121850 */
[----:B------:R-:W-:Y:S01]  /*95b0*/  ISETP.NE.U32.AND P6, PT, R22, RZ, PT ;  /* 0x000000ff1600720c */ /* 0x000fe20003fc5070 */
[----:B------:R-:W-:Y:S01]  /*95c0*/  IMAD.WIDE R154, R4, 0x4, R154 ;  /* 0x00000004049a7825 */ /* 0x000fe200078e029a */
[----:B------:R-:W-:-:S03]  /*95d0*/  ISETP.NE.U32.AND P4, PT, R19, RZ, PT ;  /* 0x000000ff1300720c */ /* 0x000fc60003f85070 */
[----:B------:R-:W-:-:S04]  /*95e0*/  IMAD.WIDE R156, R4, 0x4, R156 ;  /* 0x00000004049c7825 */ /* 0x000fc800078e029c */
[----:B------:R-:W-:-:S04]  /*95f0*/  IMAD.WIDE R158, R4, 0x4, R158 ;  /* 0x00000004049e7825 */ /* 0x000fc800078e029e */
[C---:B------:R-:W-:Y:S01]  /*9600*/  IMAD.WIDE R160, R4.reuse, 0x4, R160 ;  /* 0x0000000404a07825 */ /* 0x040fe200078e02a0 */
[----:B------:R4:W-:Y:S03]  /*9610*/  LDGSTS.E [R29+0x16000], desc[UR16][R154.64], P6 ;  /* 0x160000009a1d7fae */ /* 0x0009e6000b121850 */
[C---:B------:R-:W-:Y:S01]  /*9620*/  IMAD.WIDE R162, R4.reuse, 0x4, R162 ;  /* 0x0000000404a27825 */ /* 0x040fe200078e02a2 */
[----:B------:R4:W-:Y:S03]  /*9630*/  LDGSTS.E [R29+0x16008], desc[UR16][R156.64], P0 ;  /* 0x160080009c1d7fae */ /* 0x0009e60008121850 */
[----:B------:R-:W-:Y:S01]  /*9640*/  IMAD.WIDE R164, R4, 0x4, R164 ;  /* 0x0000000404a47825 */ /* 0x000fe200078e02a4 */
        /* <DEDUP_REMOVED lines=56> */
[----:B------:R4:W-:Y:S01]  /*99d0*/  LDGSTS.E [R33+0x35e00], desc[UR16][R56.64], P4 ;  /* 0x35e0000038217fae */ /* 0x0009e2000a121850 */
[----:B------:R-:W-:-:S02]  /*99e0*/  UIADD3 UR4, UR12, -0x180, URZ ;  /* 0xfffffe800c047890 */ /* 0x000fc4000fffe03f */
        /* <DEDUP_REMOVED lines=8> */
[----:B------:R-:W-:-:S03]  /*9a70*/  ISETP.GE.AND P6, PT, R0, UR4, PT ;  /* 0x0000000400007c0c */ /* 0x000fc6000bfc6270 */
[----:B------:R4:W-:Y:S04]  /*9a80*/  LDGSTS.E [R34+0x35300], desc[UR16][R46.64], P4 ;  /* 0x353000002e227fae */ /* 0x0009e8000a121850 */
[----:B------:R4:W-:Y:S04]  /*9a90*/  LDGSTS.E [R34+0x35700], desc[UR16][R58.64], P4 ;  /* 0x357000003a227fae */ /* 0x0009e8000a121850 */
[----:B------:R4:W-:Y:S04]  /*9aa0*/  LDGSTS.E [R34+0x35b00], desc[UR16][R60.64], P4 ;  /* 0x35b000003c227fae */ /* 0x0009e8000a121850 */
[----:B------:R4:W-:Y:S01]  /*9ab0*/  LDGSTS.E [R34+0x35f00], desc[UR16][R54.64], P4 ;  /* 0x35f0000036227fae */ /* 0x0009e2000a121850 */
[----:B------:R-:W-:-:S03]  /*9ac0*/  SEL R19, RZ, 0x4, P6 ;  /* 0x00000004ff137807 */ /* 0x000fc60003000000 */
[----:B------:R-:W0:Y:S01]  /*9ad0*/  LDGDEPBAR ;  /* 0x00000000000079af */ /* 0x000e220000000000 */
[----:B------:R-:W-:-:S04]  /*9ae0*/  ISETP.GT.AND P6, PT, R7, 0x1bf, PT ;  /* 0x000001bf0700780c */ /* 0x000fc80003fc4270 */
[----:B------:R-:W-:-:S04]  /*9af0*/  SEL R19, R19, RZ, P6 ;  /* 0x000000ff13137207 */ /* 0x000fc80003000000 */
[----:B------:R-:W-:Y:S01]  /*9b00*/  ISETP.NE.U32.AND P0, PT, R19, RZ, PT ;  /* 0x000000ff1300720c */ /* 0x000fe20003f05070 */
[C---:B-1----:R-:W-:Y:S01]  /*9b10*/  IMAD.WIDE R100, R4.reuse, 0x4, R100 ;  /* 0x0000000404647825 */ /* 0x042fe200078e0264 */
[----:B------:R-:W-:Y:S03]  /*9b20*/  BAR.SYNC.DEFER_BLOCKING 0x0 ;  /* 0x0000000000007b1d */ /* 0x000fe60000010000 */
[----:B------:R-:W-:-:S08]  /*9b30*/  IMAD.WIDE R102, R4, 0x4, R102 ;  /* 0x0000000404667825 */ /* 0x000fd000078e0266 */
[----:B------:R-:W-:Y:S01]  /*9b40*/  @!PT LDS RZ, [RZ] ;  /* 0x00000000fffff984 */ /* 0x000fe20000000800 */
[----:B------:R-:W-:Y:S01]  /*9b50*/  @!PT LDS RZ, [RZ] ;  /* 0x00000000fffff984 */ /* 0x000fe20000000800 */
[----:B------:R-:W-:Y:S01]  /*9b60*/  @!PT LDS RZ, [RZ] ;  /* 0x00000000fffff984 */ /* 0x000fe20000000800 */
[----:B------:R-:W-:Y:S01]  /*9b70*/  LDGSTS.E [R23+0x18000], desc[UR16][R100.64], P0 ;  /* 0x1800000064177fae */ /* 0x000fe20008121850 */
[----:B------:R-:W-:-:S04]  /*9b80*/  ISETP.GE.AND P0, PT, R210, UR4, PT ;  /* 0x00000004d2007c0c */ /* 0x000fc8000bf06270 */
[----:B------:R-:W-:-:S04]  /*9b90*/  SEL R19, RZ, 0x4, P0 ;  /* 0x00000004ff137807 */ /* 0x000fc80000000000 */
[----:B------:R-:W-:-:S04]  /*9ba0*/  SEL R19, R19, RZ, P6 ;  /* 0x000000ff13137207 */ /* 0x000fc80003000000 */
[----:B------:R-:W-:-:S13]  /*9bb0*/  ISETP.NE.U32.AND P0, PT, R19, RZ, PT ;  /* 0x000000ff1300720c */ /* 0x000fda0003f05070 */
[----:B------:R-:W-:Y:S01]  /*9bc0*/  LDGSTS.E [R23+0x18008], desc[UR16][R102.64], P0 ;  /* 0x1800800066177fae */ /* 0x000fe20008121850 */
[----:B------:R-:W-:-:S04]  /*9bd0*/  ISETP.GE.AND P0, PT, R241, UR4, PT ;  /* 0x00000004f1007c0c */ /* 0x000fc8000bf06270 */
[----:B------:R-:W-:-:S04]  /*9be0*/  SEL R19, RZ, 0x4, P0 ;  /* 0x00000004ff137807 */ /* 0x000fc80000000000 */
[----:B------:R-:W-:-:S04]  /*9bf0*/  SEL R19, R19, RZ, P6 ;  /* 0x000000ff13137207 */ /* 0x000fc80003000000 */
[----:B------:R-:W-:Y:S01]  /*9c00*/  ISETP.NE.U32.AND P0, PT, R19, RZ, PT ;  /* 0x000000ff1300720c */ /* 0x000fe20003f05070 */
[----:B------:R-:W-:-:S12]  /*9c10*/  IMAD.WIDE R104, R4, 0x4, R104 ;  /* 0x0000000404687825 */ /* 0x000fd800078e0268 */
[----:B------:R-:W-:Y:S01]  /*9c20*/  LDGSTS.E [R23+0x1a000], desc[UR16][R104.64], P0 ;  /* 0x1a00000068177fae */ /* 0x000fe20008121850 */
[----:B------:R-:W-:-:S04]  /*9c30*/  ISETP.GE.AND P0, PT, R236, UR4, PT ;  /* 0x00000004ec007c0c */ /* 0x000fc8000bf06270 */
[----:B------:R-:W-:Y:S02]  /*9c40*/  SEL R19, RZ, 0x4, P0 ;  /* 0x00000004ff137807 */ /* 0x000fe40000000000 */
[----:B------:R-:W-:Y:S02]  /*9c50*/  ISETP.GE.AND P0, PT, R211, UR4, PT ;  /* 0x00000004d3007c0c */ /* 0x000fe4000bf06270 */
[----:B------:R-:W-:-:S04]  /*9c60*/  SEL R19, R19, RZ, P6 ;  /* 0x000000ff13137207 */ /* 0x000fc80003000000 */
[----:B------:R-:W-:Y:S02]  /*9c70*/  ISETP.NE.U32.AND P1, PT, R19, RZ, PT ;  /* 0x000000ff1300720c */ /* 0x000fe40003f25070 */
[----:B------:R-:W-:-:S04]  /*9c80*/  SEL R19, RZ, 0x4, P0 ;  /* 0x00000004ff137807 */ /* 0x000fc80000000000 */
[----:B------:R-:W-:-:S04]  /*9c90*/  SEL R19, R19, RZ, P6 ;  /* 0x000000ff13137207 */ /* 0x000fc80003000000 */
[----:B------:R-:W-:Y:S01]  /*9ca0*/  ISETP.NE.U32.AND P0, PT, R19, RZ, PT ;  /* 0x000000ff1300720c */ /* 0x000fe20003f05070 */
[----:B------:R-:W-:-:S04]  /*9cb0*/  IMAD.WIDE R106, R4, 0x4, R106 ;  /* 0x00000004046a7825 */ /* 0x000fc800078e026a */
[----:B------:R-:W-:Y:S01]  /*9cc0*/  IMAD.WIDE R108, R4, 0x4, R108 ;  /* 0x00000004046c7825 */ /* 0x000fe200078e026c */
[----:B------:R-:W-:Y:S07]  /*9cd0*/  LDGSTS.E [R23+0x1a008], desc[UR16][R106.64], P1 ;  /* 0x1a0080006a177fae */ /* 0x000fee0008921850 */
        /* <DEDUP_REMOVED lines=9> */
[----:B--2---:R-:W-:-:S04]  /*9d70*/  IMAD.WIDE R110, R4, 0x4, R110 ;  /* 0x00000004046e7825 */ /* 0x004fc800078e026e */
[----:B---3--:R-:W-:Y:S01]  /*9d80*/  IMAD.WIDE R112, R4, 0x4, R112 ;  /* 0x0000000404707825 */ /* 0x008fe200078e0270 */
        /* <DEDUP_REMOVED lines=8> */
[----:B------:R-:W-:Y:S02]  /*9e10*/  SEL R19, R19, RZ, P6 ;  /* 0x000000ff13137207 */ /* 0x000fe40003000000 */
[----:B------:R-:W-:Y:S02]  /*9e20*/  ISETP.GE.AND P0, PT, R214, UR4, PT ;  /* 0x00000004d6007c0c */ /* 0x000fe4000bf06270 */
[----:B------:R-:W-:Y:S02]  /*9e30*/  ISETP.NE.U32.AND P2, PT, R19, RZ, PT ;  /* 0x000000ff1300720c */ /* 0x000fe40003f45070 */
[----:B------:R-:W-:Y:S01]  /*9e40*/  SEL R19, RZ, 0x4, P0 ;  /* 0x00000004ff137807 */ /* 0x000fe20000000000 */
[----:B------:R-:W-:Y:S01]  /*9e50*/  IMAD.WIDE R114, R4, 0x4, R114 ;  /* 0x0000000404727825 */ /* 0x000fe200078e0272 */
[----:B------:R-:W-:-:S03]  /*9e60*/  ISETP.GE.AND P0, PT, R215, UR4, PT ;  /* 0x00000004d7007c0c */ /* 0x000fc6000bf06270 */
[----:B------:R-:W-:Y:S01]  /*9e70*/  IMAD.WIDE R116, R4, 0x4, R116 ;  /* 0x0000000404747825 */ /* 0x000fe200078e0274 */
[----:B------:R-:W-:Y:S01]  /*9e80*/  SEL R19, R19, RZ, P6 ;  /* 0x000000ff13137207 */ /* 0x000fe20003000000 */
[----:B------:R-:W-:Y:S01]  /*9e90*/  LDGSTS.E [R24+0x1a008], desc[UR16][R114.64], P1 ;  /* 0x1a00800072187fae */ /* 0x000fe20008921850 */
[----:B------:R-:W-:Y:S02]  /*9ea0*/  SEL R20, RZ, 0x4, P0 ;  /* 0x00000004ff147807 */ /* 0x000fe40000000000 */
[----:B------:R-:W-:Y:S01]  /*9eb0*/  ISETP.GE.AND P0, PT, R229, UR4, PT ;  /* 0x00000004e5007c0c */ /* 0x000fe2000bf06270 */
[----:B------:R-:W-:Y:S01]  /*9ec0*/  LDGSTS.E [R25+0x18000], desc[UR16][R116.64], P2 ;  /* 0x1800000074197fae */ /* 0x000fe20009121850 */
[----:B------:R-:W-:Y:S02]  /*9ed0*/  ISETP.NE.U32.AND P2, PT, R19, RZ, PT ;  /* 0x000000ff1300720c */ /* 0x000fe40003f45070 */
[----:B------:R-:W-:Y:S02]  /*9ee0*/  SEL R19, RZ, 0x4, P0 ;  /* 0x00000004ff137807 */ /* 0x000fe40000000000 */
[----:B------:R-:W-:-:S02]  /*9ef0*/  ISETP.GE.AND P0, PT, R230, UR4, PT ;  /* 0x00000004e6007c0c */ /* 0x000fc4000bf06270 */
[----:B------:R-:W-:Y:S01]  /*9f00*/  SEL R19, R19, RZ, P6 ;  /* 0x000000ff13137207 */ /* 0x000fe20003000000 */
[----:B------:R-:W-:Y:S01]  /*9f10*/  IMAD.WIDE R118, R4, 0x4, R118 ;  /* 0x0000000404767825 */ /* 0x000fe200078e0276 */
[----:B------:R-:W-:Y:S02]  /*9f20*/  SEL R20, R20, RZ, P6 ;  /* 0x000000ff14147207 */ /* 0x000fe40003000000 */
[----:B------:R-:W-:Y:S02]  /*9f30*/  ISETP.NE.U32.AND P3, PT, R19, RZ, PT ;  /* 0x000000ff1300720c */ /* 0x000fe40003f65070 */
[----:B------:R-:W-:Y:S01]  /*9f40*/  SEL R19, RZ, 0x4, P0 ;  /* 0x00000004ff137807 */ /* 0x000fe20000000000 */
[----:B------:R-:W-:Y:S01]  /*9f50*/  LDGSTS.E [R25+0x18008], desc[UR16][R118.64], P2 ;  /* 0x1800800076197fae */ /* 0x000fe20009121850 */
[----:B------:R-:W-:Y:S02]  /*9f60*/  ISETP.GE.AND P0, PT, R216, UR4, PT ;  /* 0x00000004d8007c0c */ /* 0x000fe4000bf06270 */
[----:B------:R-:W-:-:S02]  /*9f70*/  ISETP.NE.U32.AND P1, PT, R20, RZ, PT ;  /* 0x000000ff1400720c */ /* 0x000fc40003f25070 */
[----:B------:R-:W-:Y:S02]  /*9f80*/  ISETP.GE.AND P2, PT, R217, UR4, PT ;  /* 0x00000004d9007c0c */ /* 0x000fe4000bf46270 */
[----:B------:R-:W-:Y:S02]  /*9f90*/  SEL R19, R19, RZ, P6 ;  /* 0x000000ff13137207 */ /* 0x000fe40003000000 */
[----:B------:R-:W-:Y:S02]  /*9fa0*/  SEL R20, RZ, 0x4, P0 ;  /* 0x00000004ff147807 */ /* 0x000fe40000000000 */
[----:B------:R-:W-:Y:S02]  /*9fb0*/  ISETP.GE.AND P0, PT, R228, UR4, PT ;  /* 0x00000004e4007c0c */ /* 0x000fe4000bf06270 */
[----:B------:R-:W-:Y:S02]  /*9fc0*/  SEL R21, RZ, 0x4, P2 ;  /* 0x00000004ff157807 */ /* 0x000fe40001000000 */
[----:B------:R-:W-:-:S02]  /*9fd0*/  ISETP.NE.U32.AND P4, PT, R19, RZ, PT ;  /* 0x000000ff1300720c */ /* 0x000fc40003f85070 */
[----:B------:R-:W-:Y:S02]  /*9fe0*/  SEL R19, R20, RZ, P6 ;  /* 0x000000ff14137207 */ /* 0x000fe40003000000 */
[----:B------:R-:W-:Y:S02]  /*9ff0*/  SEL R20, RZ, 0x4, P0 ;  /* 0x00000004ff147807 */ /* 0x000fe40000000000 */
[----:B------:R-:W-:Y:S02]  /*a000*/  SEL R21, R21, RZ, P6 ;  /* 0x000000ff15157207 */ /* 0x000fe40003000000 */
[----:B------:R-:W-:Y:S02]  /*a010*/  ISETP.NE.U32.AND P0, PT, R19, RZ, PT ;  /* 0x000000ff1300720c */ /* 0x000fe40003f05070 */
[----:B------:R-:W-:Y:S01]  /*a020*/  ISETP.GE.AND P5, PT, R227, UR4, PT ;  /* 0x00000004e3007c0c */ /* 0x000fe2000bfa6270 */
[----:B------:R-:W-:Y:S01]  /*a030*/  IMAD.WIDE R120, R4, 0x4, R120 ;  /* 0x0000000404787825 */ /* 0x000fe200078e0278 */
[----:B------:R-:W-:-:S02]  /*a040*/  ISETP.NE.U32.AND P2, PT, R21, RZ, PT ;  /* 0x000000ff1500720c */ /* 0x000fc40003f45070 */
[----:B------:R-:W-:Y:S01]  /*a050*/  SEL R20, R20, RZ, P6 ;  /* 0x000000ff14147207 */ /* 0x000fe20003000000 */
[----:B------:R-:W-:Y:S01]  /*a060*/  IMAD.WIDE R122, R4, 0x4, R122 ;  /* 0x00000004047a7825 */ /* 0x000fe200078e027a */
[----:B------:R-:W-:Y:S01]  /*a070*/  SEL R19, RZ, 0x4, P5 ;  /* 0x00000004ff137807 */ /* 0x000fe20002800000 */
[----:B------:R-:W-:Y:S01]  /*a080*/  LDGSTS.E [R25+0x1a000], desc[UR16][R120.64], P3 ;  /* 0x1a00000078197fae */ /* 0x000fe20009921850 */
[----:B------:R-:W-:Y:S01]  /*a090*/  ISETP.GE.AND P5, PT, R218, UR4, PT ;  /* 0x00000004da007c0c */ /* 0x000fe2000bfa6270 */
[----:B------:R-:W-:Y:S01]  /*a0a0*/  IMAD.WIDE R124, R4, 0x4, R124 ;  /* 0x00000004047c7825 */ /* 0x000fe200078e027c */
[----:B------:R-:W-:Y:S01]  /*a0b0*/  ISETP.NE.U32.AND P3, PT, R20, RZ, PT ;  /* 0x000000ff1400720c */ /* 0x000fe20003f65070 */
[----:B------:R1:W-:Y:S01]  /*a0c0*/  LDGSTS.E [R25+0x1a008], desc[UR16][R122.64], P4 ;  /* 0x1a0080007a197fae */ /* 0x0003e2000a121850 */
[----:B------:R-:W-:Y:S02]  /*a0d0*/  SEL R19, R19, RZ, P6 ;  /* 0x000000ff13137207 */ /* 0x000fe40003000000 */
[----:B------:R-:W-:Y:S01]  /*a0e0*/  SEL R20, RZ, 0x4, P5 ;  /* 0x00000004ff147807 */ /* 0x000fe20002800000 */
[----:B------:R-:W-:Y:S01]  /*a0f0*/  IMAD.WIDE R126, R4, 0x4, R126 ;  /* 0x00000004047e7825 */ /* 0x000fe200078e027e */
[----:B------:R-:W-:Y:S01]  /*a100*/  ISETP.GE.AND P4, PT, R219, UR4, PT ;  /* 0x00000004db007c0c */ /* 0x000fe2000bf86270 */
[----:B------:R-:W-:Y:S01]  /*a110*/  LDGSTS.E [R26+0x18000], desc[UR16][R124.64], P0 ;  /* 0x180000007c1a7fae */ /* 0x000fe20008121850 */
[----:B------:R-:W-:-:S02]  /*a120*/  ISETP.NE.U32.AND P5, PT, R19, RZ, PT ;  /* 0x000000ff1300720c */ /* 0x000fc40003fa5070 */
[----:B------:R-:W-:Y:S01]  /*a130*/  SEL R20, R20, RZ, P6 ;  /* 0x000000ff14147207 */ /* 0x000fe20003000000 */
[----:B------:R-:W-:Y:S01]  /*a140*/  LDGSTS.E [R26+0x18008], desc[UR16][R126.64], P2 ;  /* 0x180080007e1a7fae */ /* 0x000fe20009121850 */
[----:B------:R-:W-:Y:S02]  /*a150*/  ISETP.GE.AND P0, PT, R249, UR4, PT ;  /* 0x00000004f9007c0c */ /* 0x000fe4000bf06270 */
[----:B------:R-:W-:Y:S01]  /*a160*/  SEL R19, RZ, 0x4, P4 ;  /* 0x00000004ff137807 */ /* 0x000fe20002000000 */
[----:B------:R-:W-:Y:S01]  /*a170*/  IMAD.WIDE R128, R4, 0x4, R128 ;  /* 0x0000000404807825 */ /* 0x000fe200078e0280 */
[----:B------:R-:W-:Y:S02]  /*a180*/  ISETP.GE.AND P4, PT, R250, UR4, PT ;  /* 0x00000004fa007c0c */ /* 0x000fe4000bf86270 */
[----:B------:R-:W-:Y:S02]  /*a190*/  ISETP.NE.U32.AND P2, PT, R20, RZ, PT ;  /* 0x000000ff1400720c */ /* 0x000fe40003f45070 */
[----:B------:R-:W-:Y:S01]  /*a1a0*/  SEL R20, RZ, 0x4, P0 ;  /* 0x00000004ff147807 */ /* 0x000fe20000000000 */
[----:B------:R-:W-:Y:S01]  /*a1b0*/  LDGSTS.E [R26+0x1a000], desc[UR16][R128.64], P3 ;  /* 0x1a000000801a7fae */ /* 0x000fe20009921850 */
[----:B------:R-:W-:-:S02]  /*a1c0*/  SEL R19, R19, RZ, P6 ;  /* 0x000000ff13137207 */ /* 0x000fc40003000000 */
[----:B------:R-:W-:Y:S02]  /*a1d0*/  ISETP.GE.AND P0, PT, R220, UR4, PT ;  /* 0x00000004dc007c0c */ /* 0x000fe4000bf06270 */
[----:B------:R-:W-:Y:S01]  /*a1e0*/  SEL R21, RZ, 0x4, P4 ;  /* 0x00000004ff157807 */ /* 0x000fe20002000000 */
[----:B------:R-:W-:Y:S01]  /*a1f0*/  IMAD.WIDE R130, R4, 0x4, R130 ;  /* 0x0000000404827825 */ /* 0x000fe200078e0282 */
[----:B------:R-:W-:Y:S02]  /*a200*/  SEL R20, R20, RZ, P6 ;  /* 0x000000ff14147207 */ /* 0x000fe40003000000 */
[----:B------:R-:W-:Y:S02]  /*a210*/  ISETP.NE.U32.AND P3, PT, R19, RZ, PT ;  /* 0x000000ff1300720c */ /* 0x000fe40003f65070 */
[----:B------:R-:W-:Y:S01]  /*a220*/  SEL R19, RZ, 0x4, P0 ;  /* 0x00000004ff137807 */ /* 0x000fe20000000000 */
[----:B------:R-:W-:Y:S01]  /*a230*/  IMAD.WIDE R132, R4, 0x4, R132 ;  /* 0x0000000404847825 */ /* 0x000fe200078e0284 */
[----:B------:R-:W-:Y:S01]  /*a240*/  SEL R21, R21, RZ, P6 ;  /* 0x000000ff15157207 */ /* 0x000fe20003000000 */
[----:B------:R-:W-:Y:S01]  /*a250*/  LDGSTS.E [R26+0x1a008], desc[UR16][R130.64], P5 ;  /* 0x1a008000821a7fae */ /* 0x000fe2000a921850 */
[----:B------:R-:W-:-:S02]  /*a260*/  ISETP.NE.U32.AND P4, PT, R20, RZ, PT ;  /* 0x000000ff1400720c */ /* 0x000fc40003f85070 */
[----:B------:R-:W-:Y:S01]  /*a270*/  SEL R19, R19, RZ, P6 ;  /* 0x000000ff13137207 */ /* 0x000fe20003000000 */
[----:B------:R-:W-:Y:S01]  /*a280*/  LDGSTS.E [R27+0x18000], desc[UR16][R132.64], P2 ;  /* 0x18000000841b7fae */ /* 0x000fe20009121850 */
[----:B------:R-:W-:Y:S02]  /*a290*/  ISETP.NE.U32.AND P0, PT, R21, RZ, PT ;  /* 0x000000ff1500720c */ /* 0x000fe40003f05070 */
[----:B------:R-:W-:Y:S01]  /*a2a0*/  ISETP.GE.AND P5, PT, R221, UR4, PT ;  /* 0x00000004dd007c0c */ /* 0x000fe2000bfa6270 */
[C---:B------:R-:W-:Y:S01]  /*a2b0*/  IMAD.WIDE R134, R4.reuse, 0x4, R134 ;  /* 0x0000000404867825 */ /* 0x040fe200078e0286 */
[----:B------:R-:W-:Y:S02]  /*a2c0*/  ISETP.NE.U32.AND P2, PT, R19, RZ, PT ;  /* 0x000000ff1300720c */ /* 0x000fe40003f45070 */
[----:B------:R-:W-:Y:S01]  /*a2d0*/  SEL R19, RZ, 0x4, P5 ;  /* 0x00000004ff137807 */ /* 0x000fe20002800000 */
[----:B------:R-:W-:Y:S01]  /*a2e0*/  IMAD.WIDE R136, R4, 0x4, R136 ;  /* 0x0000000404887825 */ /* 0x000fe200078e0288 */
[----:B------:R-:W-:Y:S01]  /*a2f0*/  ISETP.GE.AND P5, PT, R226, UR4, PT ;  /* 0x00000004e2007c0c */ /* 0x000fe2000bfa6270 */
[----:B------:R-:W-:Y:S01]  /*a300*/  LDGSTS.E [R27+0x18008], desc[UR16][R134.64], P3 ;  /* 0x18008000861b7fae */ /* 0x000fe20009921850 */
[----:B------:R-:W-:Y:S01]  /*a310*/  SEL R19, R19, RZ, P6 ;  /* 0x000000ff13137207 */ /* 0x000fe20003000000 */
[----:B------:R-:W-:Y:S01]  /*a320*/  IMAD.WIDE R138, R4, 0x4, R138 ;  /* 0x00000004048a7825 */ /* 0x000fe200078e028a */
[----:B------:R-:W-:Y:S01]  /*a330*/  ISETP.GE.AND P3, PT, R225, UR4, PT ;  /* 0x00000004e1007c0c */ /* 0x000fe2000bf66270 */
[----:B------:R-:W-:Y:S01]  /*a340*/  LDGSTS.E [R27+0x1a000], desc[UR16][R136.64], P4 ;  /* 0x1a000000881b7fae */ /* 0x000fe2000a121850 */
[----:B------:R-:W-:-:S02]  /*a350*/  SEL R20, RZ, 0x4, P5 ;  /* 0x00000004ff147807 */ /* 0x000fc40002800000 */
[----:B------:R-:W-:Y:S01]  /*a360*/  ISETP.NE.U32.AND P4, PT, R19, RZ, PT ;  /* 0x000000ff1300720c */ /* 0x000fe20003f85070 */
[----:B------:R2:W-:Y:S01]  /*a370*/  LDGSTS.E [R27+0x1a008], desc[UR16][R138.64], P0 ;  /* 0x1a0080008a1b7fae */ /* 0x0005e20008121850 */
[----:B------:R-:W-:Y:S02]  /*a380*/  SEL R20, R20, RZ, P6 ;  /* 0x000000ff14147207 */ /* 0x000fe40003000000 */
[----:B------:R-:W-:Y:S02]  /*a390*/  SEL R19, RZ, 0x4, P3 ;  /* 0x00000004ff137807 */ /* 0x000fe40001800000 */
[----:B------:R-:W-:Y:S02]  /*a3a0*/  ISETP.GE.AND P0, PT, R247, UR4, PT ;  /* 0x00000004f7007c0c */ /* 0x000fe4000bf06270 */
[----:B------:R-:W-:Y:S02]  /*a3b0*/  ISETP.NE.U32.AND P3, PT, R20, RZ, PT ;  /* 0x000000ff1400720c */ /* 0x000fe40003f65070 */
[----:B------:R-:W-:-:S02]  /*a3c0*/  SEL R19, R19, RZ, P6 ;  /* 0x000000ff13137207 */ /* 0x000fc40003000000 */
[----:B------:R-:W-:Y:S02]  /*a3d0*/  ISETP.GE.AND P5, PT, R243, UR4, PT ;  /* 0x00000004f3007c0c */ /* 0x000fe4000bfa6270 */
[----:B------:R-:W-:Y:S01]  /*a3e0*/  SEL R20, RZ, 0x4, P0 ;  /* 0x00000004ff147807 */ /* 0x000fe20000000000 */
[----:B------:R-:W-:Y:S01]  /*a3f0*/  IMAD.WIDE R142, R4, 0x4, R142 ;  /* 0x00000004048e7825 */ /* 0x000fe200078e028e */
[----:B------:R-:W-:Y:S02]  /*a400*/  ISETP.NE.U32.AND P0, PT, R19, RZ, PT ;  /* 0x000000ff1300720c */ /* 0x000fe40003f05070 */
[----:B------:R-:W-:Y:S02]  /*a410*/  SEL R19, RZ, 0x4, P5 ;  /* 0x00000004ff137807 */ /* 0x000fe40002800000 */
[----:B------:R-:W-:Y:S01]  /*a420*/  SEL R20, R20, RZ, P6 ;  /* 0x000000ff14147207 */ /* 0x000fe20003000000 */
[----:B------:R-:W-:Y:S01]  /*a430*/  IMAD.WIDE R144, R4, 0x4, R144 ;  /* 0x0000000404907825 */ /* 0x000fe200078e0290 */
[----:B------:R-:W-:Y:S01]  /*a440*/  ISETP.GE.AND P5, PT, R224, UR4, PT ;  /* 0x00000004e0007c0c */ /* 0x000fe2000bfa6270 */
[----:B------:R-:W-:Y:S01]  /*a450*/  LDGSTS.E [R28+0x18000], desc[UR16][R142.64], P2 ;  /* 0x180000008e1c7fae */ /* 0x000fe20009121850 */
[----:B------:R-:W-:-:S02]  /*a460*/  ISETP.NE.U32.AND P2, PT, R20, RZ, PT ;  /* 0x000000ff1400720c */ /* 0x000fc40003f45070 */
[----:B------:R-:W-:Y:S01]  /*a470*/  SEL R20, RZ, 0x4, P5 ;  /* 0x00000004ff147807 */ /* 0x000fe20002800000 */
[----:B------:R-:W-:Y:S01]  /*a480*/  LDGSTS.E [R28+0x18008], desc[UR16][R144.64], P4 ;  /* 0x18008000901c7fae */ /* 0x000fe2000a121850 */
[----:B------:R-:W-:Y:S02]  /*a490*/  SEL R19, R19, RZ, P6 ;  /* 0x000000ff13137207 */ /* 0x000fe40003000000 */
[----:B------:R-:W-:Y:S02]  /*a4a0*/  ISETP.GE.AND P4, PT, R223, UR4, PT ;  /* 0x00000004df007c0c */ /* 0x000fe4000bf86270 */
[----:B------:R-:W-:Y:S02]  /*a4b0*/  SEL R20, R20, RZ, P6 ;  /* 0x000000ff14147207 */ /* 0x000fe40003000000 */
[----:B------:R-:W-:Y:S02]  /*a4c0*/  ISETP.NE.U32.AND P5, PT, R19, RZ, PT ;  /* 0x000000ff1300720c */ /* 0x000fe40003fa5070 */
[----:B------:R-:W-:-:S02]  /*a4d0*/  SEL R19, RZ, 0x4, P4 ;  /* 0x00000004ff137807 */ /* 0x000fc40002000000 */
[----:B------:R-:W-:Y:S01]  /*a4e0*/  ISETP.NE.U32.AND P4, PT, R20, RZ, PT ;  /* 0x000000ff1400720c */ /* 0x000fe20003f85070 */
[----:B------:R-:W-:-:S04]  /*a4f0*/  IMAD.WIDE R146, R4, 0x4, R146 ;  /* 0x0000000404927825 */ /* 0x000fc800078e0292 */
[C---:B------:R-:W-:Y:S01]  /*a500*/  IMAD.WIDE R148, R4.reuse, 0x4, R148 ;  /* 0x0000000404947825 */ /* 0x040fe200078e0294 */
[----:B------:R-:W-:Y:S03]  /*a510*/  LDGSTS.E [R28+0x1a000], desc[UR16][R146.64], P3 ;  /* 0x1a000000921c7fae */ /* 0x000fe60009921850 */
[C---:B----4-:R-:W-:Y:S01]  /*a520*/  IMAD.WIDE R150, R4.reuse, 0x4, R150 ;  /* 0x0000000404967825 */ /* 0x050fe200078e0296 */
[----:B------:R-:W-:Y:S03]  /*a530*/  LDGSTS.E [R28+0x1a008], desc[UR16][R148.64], P0 ;  /* 0x1a008000941c7fae */ /* 0x000fe60008121850 */
[C---:B------:R-:W-:Y:S01]  /*a540*/  IMAD.WIDE R152, R4.reuse, 0x4, R152 ;  /* 0x0000000404987825 */ /* 0x040fe200078e0298 */
[----:B------:R-:W-:Y:S03]  /*a550*/  LDGSTS.E [R29+0x18000], desc[UR16][R150.64], P2 ;  /* 0x18000000961d7fae */ /* 0x000fe60009121850 */
[----:B------:R-:W-:Y:S01]  /*a560*/  IMAD.WIDE R154, R4, 0x4, R154 ;  /* 0x00000004049a7825 */ /* 0x000fe200078e029a */
[----:B------:R-:W-:Y:S04]  /*a570*/  LDGSTS.E [R29+0x18008], desc[UR16][R152.64], P5 ;  /* 0x18008000981d7fae */ /* 0x000fe8000a921850 */
[----:B------:R-:W-:Y:S01]  /*a580*/  LDGSTS.E [R29+0x1a000], desc[UR16][R154.64], P4 ;  /* 0x1a0000009a1d7fae */ /* 0x000fe2000a121850 */
[----:B------:R-:W-:-:S03]  /*a590*/  ISETP.GE.AND P4, PT, R252, R140, PT ;  /* 0x0000008cfc00720c */ /* 0x000fc60003f86270 */
[----:B------:R-:W5:Y:S01]  /*a5a0*/  LDL.LU R252, [R1+0xe4] ;  /* 0x0000e40001fc7983 */ /* 0x000f620000300800 */
[----:B------:R-:W-:Y:S02]  /*a5b0*/  ISETP.GE.AND P0, PT, R244, UR4, PT ;  /* 0x00000004f4007c0c */ /* 0x000fe4000bf06270 */
[----:B------:R-:W-:Y:S02]  /*a5c0*/  SEL R19, R19, RZ, P6 ;  /* 0x000000ff13137207 */ /* 0x000fe40003000000 */
[----:B------:R-:W-:Y:S02]  /*a5d0*/  ISETP.GE.AND P2, PT, R240, UR4, PT ;  /* 0x00000004f0007c0c */ /* 0x000fe4000bf46270 */
[----:B------:R-:W-:Y:S02]  /*a5e0*/  SEL R20, RZ, 0x4, P0 ;  /* 0x00000004ff147807 */ /* 0x000fe40000000000 */
[----:B------:R-:W-:Y:S02]  /*a5f0*/  ISETP.NE.U32.AND P0, PT, R19, RZ, PT ;  /* 0x000000ff1300720c */ /* 0x000fe40003f05070 */
[----:B------:R-:W-:-:S02]  /*a600*/  ISETP.GE.AND P3, PT, R246, UR4, PT ;  /* 0x00000004f6007c0c */ /* 0x000fc4000bf66270 */
[----:B------:R-:W-:Y:S02]  /*a610*/  SEL R19, RZ, 0x4, P2 ;  /* 0x00000004ff137807 */ /* 0x000fe40001000000 */
[----:B------:R-:W-:Y:S02]  /*a620*/  SEL R20, R20, RZ, P6 ;  /* 0x000000ff14147207 */ /* 0x000fe40003000000 */
[----:B------:R-:W-:Y:S02]  /*a630*/  ISETP.GE.AND P2, PT, R222, UR4, PT ;  /* 0x00000004de007c0c */ /* 0x000fe4000bf46270 */
[----:B------:R-:W-:Y:S02]  /*a640*/  SEL R21, RZ, 0x4, P3 ;  /* 0x00000004ff157807 */ /* 0x000fe40001800000 */
[----:B------:R-:W-:Y:S02]  /*a650*/  ISETP.NE.U32.AND P3, PT, R20, RZ, PT ;  /* 0x000000ff1400720c */ /* 0x000fe40003f65070 */
[----:B------:R-:W-:-:S02]  /*a660*/  SEL R20, RZ, 0x4, P2 ;  /* 0x00000004ff147807 */ /* 0x000fc40001000000 */
[----:B------:R-:W-:Y:S02]  /*a670*/  SEL R19, R19, RZ, P6 ;  /* 0x000000ff13137207 */ /* 0x000fe40003000000 */
[----:B------:R-:W-:Y:S02]  /*a680*/  SEL R21, R21, RZ, P6 ;  /* 0x000000ff15157207 */ /* 0x000fe40003000000 */
[----:B------:R-:W-:Y:S02]  /*a690*/  SEL R20, R20, RZ, P6 ;  /* 0x000000ff14147207 */ /* 0x000fe40003000000 */
[----:B------:R-:W-:Y:S02]  /*a6a0*/  ISETP.NE.U32.AND P2, PT, R19, RZ, PT ;  /* 0x000000ff1300720c */ /* 0x000fe40003f45070 */
[----:B------:R-:W-:Y:S02]  /*a6b0*/  ISETP.NE.U32.AND P5, PT, R21, RZ, PT ;  /* 0x000000ff1500720c */ /* 0x000fe40003fa5070 */
[----:B------:R-:W-:Y:S01]  /*a6c0*/  ISETP.NE.U32.AND P6, PT, R20, RZ, PT ;  /* 0x000000ff1400720c */ /* 0x000fe20003fc5070 */
[----:B------:R-:W-:-:S04]  /*a6d0*/  IMAD.WIDE R156, R4, 0x4, R156 ;  /* 0x00000004049c7825 */ /* 0x000fc800078e029c */
[C---:B------:R-:W-:Y:S01]  /*a6e0*/  IMAD.WIDE R158, R4.reuse, 0x4, R158 ;  /* 0x00000004049e7825 */ /* 0x040fe200078e029e */
[----:B------:R3:W-:Y:S03]  /*a6f0*/  LDGSTS.E [R29+0x1a008], desc[UR16][R156.64], P0 ;  /* 0x1a0080009c1d7fae */ /* 0x0007e60008121850 */
[C---:B------:R-:W-:Y:S01]  /*a700*/  IMAD.WIDE R160, R4.reuse, 0x4, R160 ;  /* 0x0000000404a07825 */ /* 0x040fe200078e02a0 */
[----:B------:R-:W-:Y:S03]  /*a710*/  LDGSTS.E [R30+0x18000], desc[UR16][R158.64], P3 ;  /* 0x180000009e1e7fae */ /* 0x000fe60009921850 */
[C---:B------:R-:W-:Y:S01]  /*a720*/  IMAD.WIDE R162, R4.reuse, 0x4, R162 ;  /* 0x0000000404a27825 */ /* 0x040fe200078e02a2 */
[----:B------:R-:W-:Y:S03]  /*a730*/  LDGSTS.E [R30+0x18008], desc[UR16][R160.64], P2 ;  /* 0x18008000a01e7fae */ /* 0x000fe60009121850 */
[----:B------:R-:W-:Y:S01]  /*a740*/  IMAD.WIDE R164, R4, 0x4, R164 ;  /* 0x0000000404a47825 */ /* 0x000fe200078e02a4 */
[----:B------:R-:W-:Y:S03]  /*a750*/  LDGSTS.E [R30+0x1a000], desc[UR16][R162.64], P5 ;  /* 0x1a000000a21e7fae */ /* 0x000fe6000a921850 */
[C---:B------:R-:W-:Y:S01]  /*a760*/  IMAD.WIDE R36, R5.reuse, 0x4, R36 ;  /* 0x0000000405247825 */ /* 0x040fe200078e0224 */
[----:B------:R-:W-:Y:S03]  /*a770*/  LDGSTS.E [R30+0x1a008], desc[UR16][R164.64], P6 ;  /* 0x1a008000a41e7fae */ /* 0x000fe6000b121850 */
[C---:B------:R-:W-:Y:S01]  /*a780*/  IMAD.WIDE R96, R5.reuse, 0x4, R96 ;  /* 0x0000000405607825 */ /* 0x040fe200078e0260 */
[----:B------:R-:W4:Y:S03]  /*a790*/  S2R R207, SR_TID.X ;  /* 0x0000000000cf7919 */ /* 0x000f260000002100 */
[C---:B------:R-:W-:Y:S01]  /*a7a0*/  IMAD.WIDE R40, R5.reuse, 0x4, R40 ;  /* 0x0000000405287825 */ /* 0x040fe200078e0228 */
[----:B------:R-:W0:Y:S03]  /*a7b0*/  LDGDEPBAR ;  /* 0x00000000000079af */ /* 0x000e260000000000 */
[C---:B------:R-:W-:Y:S01]  /*a7c0*/  IMAD.WIDE R48, R5.reuse, 0x4, R48 ;  /* 0x0000000405307825 */ /* 0x040fe200078e0230 */
[----:B------:R-:W-:Y:S03]  /*a7d0*/  LDGSTS.E [R31+0x38000], desc[UR16][R36.64], P1 ;  /* 0x38000000241f7fae */ /* 0x000fe60008921850 */
        /* <DEDUP_REMOVED lines=13> */
[----:B------:R3:W-:Y:S03]  /*a8b0*/  LDGSTS.E [R31+0x39c00], desc[UR16][R38.64], P1 ;  /* 0x39c00000261f7fae */ /* 0x0007e60008921850 */
        /* <DEDUP_REMOVED lines=22> */
[----:B------:R-:W-:Y:S01]  /*aa20*/  IMAD.WIDE R72, R5, 0x4, R72 ;  /* 0x0000000405487825 */ /* 0x000fe200078e0248 */
[----:B------:R-:W-:Y:S01]  /*aa30*/  LDGSTS.E [R33+0x38e00], desc[UR16][R78.64], P1 ;  /* 0x38e000004e217fae */ /* 0x000fe20008921850 */
[----:B------:R-:W-:-:S02]  /*aa40*/  ISETP.GE.AND P0, PT, R7, 0x40, PT ;  /* 0x000000400700780c */ /* 0x000fc40003f06270 */
        /* <DEDUP_REMOVED lines=17> */
[----:B------:R-:W-:Y:S03]  /*ab60*/  LDGSTS.E [R34+0x39300], desc[UR16][R46.64], P1 ;  /* 0x393000002e227fae */ /* 0x000fe60008921850 */
[C---:B----4-:R-:W-:Y:S01]  /*ab70*/  IMAD.SHL.U32 R206, R207.reuse, 0x8, RZ ;  /* 0x00000008cfce7824 */ /* 0x050fe200078e00ff */
[----:B------:R-:W-:Y:S01]  /*ab80*/  LDGSTS.E [R34+0x39700], desc[UR16][R58.64], P1 ;  /* 0x397000003a227fae */ /* 0x000fe20008921850 */
[----:B------:R-:W-:-:S03]  /*ab90*/  IMAD.SHL.U32 R205, R207, 0x80, RZ ;  /* 0x00000080cfcd7824 */ /* 0x000fc600078e00ff */
[----:B------:R-:W-:Y:S04]  /*aba0*/  LDGSTS.E [R34+0x39b00], desc[UR16][R60.64], P1 ;  /* 0x39b000003c227fae */ /* 0x000fe80008921850 */
[----:B------:R4:W-:Y:S01]  /*abb0*/  LDGSTS.E [R34+0x39f00], desc[UR16][R54.64], P1 ;  /* 0x39f0000036227fae */ /* 0x0009e20008921850 */
[----:B-1----:R-:W-:-:S03]  /*abc0*/  CS2R R24, SRZ ;  /* 0x0000000000187805 */ /* 0x002fc6000001ff00 */
[----:B------:R-:W0:Y:S01]  /*abd0*/  LDGDEPBAR ;  /* 0x00000000000079af */ /* 0x000e220000000000 */
[----:B--2---:R-:W-:Y:S02]  /*abe0*/  CS2R R26, SRZ ;  /* 0x00000000001a7805 */ /* 0x004fe4000001ff00 */
[----:B---3--:R-:W-:Y:S02]  /*abf0*/  CS2R R28, SRZ ;  /* 0x00000000001c7805 */ /* 0x008fe4000001ff00 */
[----:B------:R-:W-:Y:S02]  /*ac00*/  CS2R R30, SRZ ;  /* 0x00000000001e7805 */ /* 0x000fe4000001ff00 */
[----:B------:R-:W-:Y:S02]  /*ac10*/  CS2R R32, SRZ ;  /* 0x0000000000207805 */ /* 0x000fe4000001ff00 */
[----:B------:R-:W-:Y:S02]  /*ac20*/  CS2R R36, SRZ ;  /* 0x0000000000247805 */ /* 0x000fe4000001ff00 */
[----:B------:R-:W-:-:S02]  /*ac30*/  CS2R R38, SRZ ;  /* 0x0000000000267805 */ /* 0x000fc4000001ff00 */
[----:B------:R-:W-:Y:S02]  /*ac40*/  CS2R R40, SRZ ;  /* 0x0000000000287805 */ /* 0x000fe4000001ff00 */
[----:B----4-:R-:W-:Y:S02]  /*ac50*/  CS2R R34, SRZ ;  /* 0x0000000000227805 */ /* 0x010fe4000001ff00 */
[----:B------:R-:W-:Y:S02]  /*ac60*/  CS2R R42, SRZ ;  /* 0x00000000002a7805 */ /* 0x000fe4000001ff00 */
[----:B------:R-:W-:Y:S02]  /*ac70*/  CS2R R44, SRZ ;  /* 0x00000000002c7805 */ /* 0x000fe4000001ff00 */
[----:B------:R-:W-:Y:S02]  /*ac80*/  CS2R R46, SRZ ;  /* 0x00000000002e7805 */ /* 0x000fe4000001ff00 */
[----:B------:R-:W-:-:S02]  /*ac90*/  CS2R R48, SRZ ;  /* 0x0000000000307805 */ /* 0x000fc4000001ff00 */
[----:B------:R-:W-:Y:S02]  /*aca0*/  CS2R R50, SRZ ;  /* 0x0000000000327805 */ /* 0x000fe4000001ff00 */
[----:B------:R-:W-:Y:S02]  /*acb0*/  CS2R R52, SRZ ;  /* 0x0000000000347805 */ /* 0x000fe4000001ff00 */
[----:B------:R-:W-:Y:S01]  /*acc0*/  CS2R R54, SRZ ;  /* 0x0000000000367805 */ /* 0x000fe2000001ff00 */
[----:B------:R-:W-:Y:S01]  /*acd0*/  IMAD.SHL.U32 R207, R207, 0x10, RZ ;  /* 0x00000010cfcf7824 */ /* 0x000fe200078e00ff */
[----:B------:R-:W-:Y:S02]  /*ace0*/  LOP3.LUT R206, R206, 0x380, RZ, 0xc0, !PT ;  /* 0x00000380cece7812 */ /* 0x000fe400078ec0ff */
[----:B------:R-:W-:Y:S01]  /*acf0*/  LOP3.LUT R205, R205, 0x400, RZ, 0xc0, !PT ;  /* 0x00000400cdcd7812 */ /* 0x000fe200078ec0ff */
[----:B------:R-:W-:Y:S06]  /*ad00*/  @!P0 BRA `(.L_x_0) ;  /* 0x0000003000348947 */ /* 0x000fec0003800000 */
[----:B------:R-:W2:Y:S04]  /*ad10*/  LDL.LU R211, [R1+0x60] ;  /* 0x0000600001d37983 */ /* 0x000ea80000300800 */
[----:B------:R-:W3:Y:S04]  /*ad20*/  LDL.LU R212, [R1+0x64] ;  /* 0x0000640001d47983 */ /* 0x000ee80000300800 */
[----:B------:R-:W4:Y:S04]  /*ad30*/  LDL.LU R213, [R1+0x68] ;  /* 0x0000680001d57983 */ /* 0x000f280000300800 */
        /* <DEDUP_REMOVED lines=9> */
[----:B------:R-:W4:Y:S01]  /*add0*/  LDL.LU R22, [R1+0x90] ;  /* 0x0000900001167983 */ /* 0x000f220000300800 */
[----:B-----5:R-:W-:-:S03]  /*ade0*/  SHF.R.S32.HI R72, RZ, 0x1f, R6 ;  /* 0x0000001fff487819 */ /* 0x020fc60000011406 */
        /* <DEDUP_REMOVED lines=8> */
[----:B------:R-:W-:-:S02]  /*ae70*/  IMAD R37, R246, R18, RZ ;  /* 0x00000012f6257224 */ /* 0x000fc400078e02ff */
[-C--:B------:R-:W-:Y:S02]  /*ae80*/  IMAD R119, R250, R18.reuse, RZ ;  /* 0x00000012fa777224 */ /* 0x080fe400078e02ff */
[----:B------:R-:W-:Y:S01]  /*ae90*/  IMAD R121, R249, R18, RZ ;  /* 0x00000012f9797224 */ /* 0x000fe200078e02ff */
[C---:B--2---:R-:W-:Y:S02]  /*aea0*/  IADD3 R172, P6, R6.reuse, R211, RZ ;  /* 0x000000d306ac7210 */ /* 0x044fe40007fde0ff */
[C---:B---3--:R-:W-:Y:S02]  /*aeb0*/  IADD3 R170, P0, R6.reuse, R212, RZ ;  /* 0x000000d406aa7210 */ /* 0x048fe40007f1e0ff */
[-C--:B------:R-:W-:Y:S02]  /*aec0*/  LEA.HI.X.SX32 R173, R211, R72.reuse, 0x1, P6 ;  /* 0x00000048d3ad7211 */ /* 0x080fe400030f0eff */
[----:B----4-:R-:W-:Y:S01]  /*aed0*/  IADD3 R168, P1, R6, R213, RZ ;  /* 0x000000d506a87210 */ /* 0x010fe20007f3e0ff */
[----:B------:R-:W2:Y:S01]  /*aee0*/  LDL.LU R211, [R1+0xb4] ;  /* 0x0000b40001d37983 */ /* 0x000ea20000300800 */
[----:B------:R-:W-:-:S02]  /*aef0*/  LEA.HI.X.SX32 R171, R212, R72, 0x1, P0 ;  /* 0x00000048d4ab7211 */ /* 0x000fc400000f0eff */
[C---:B------:R-:W-:Y:S01]  /*af00*/  IADD3 R166, P2, R6.reuse, R214, RZ ;  /* 0x000000d606a67210 */ /* 0x040fe20007f5e0ff */
[----:B------:R-:W3:Y:S01]  /*af10*/  LDL.LU R212, [R1+0xb8] ;  /* 0x0000b80001d47983 */ /* 0x000ee20000300800 */
[-C--:B------:R-:W-:Y:S02]  /*af20*/  LEA.HI.X.SX32 R169, R213, R72.reuse, 0x1, P1 ;  /* 0x00000048d5a97211 */ /* 0x080fe400008f0eff */
[----:B------:R-:W-:Y:S01]  /*af30*/  IADD3 R164, P3, R6, R215, RZ ;  /* 0x000000d706a47210 */ /* 0x000fe20007f7e0ff */
[----:B------:R-:W4:Y:S01]  /*af40*/  LDL.LU R213, [R1+0xbc] ;  /* 0x0000bc0001d57983 */ /* 0x000f220000300800 */
[----:B------:R-:W-:Y:S02]  /*af50*/  LEA.HI.X.SX32 R167, R214, R72, 0x1, P2 ;  /* 0x00000048d6a77211 */ /* 0x000fe400010f0eff */
[----:B------:R-:W-:Y:S01]  /*af60*/  IADD3 R162, P5, R6, R216, RZ ;  /* 0x000000d806a27210 */ /* 0x000fe20007fbe0ff */
[----:B------:R-:W4:Y:S01]  /*af70*/  LDL.LU R214, [R1+0xc0] ;  /* 0x0000c00001d67983 */ /* 0x000f220000300800 */
[----:B------:R-:W-:-:S02]  /*af80*/  LEA.HI.X.SX32 R165, R215, R72, 0x1, P3 ;  /* 0x00000048d7a57211 */ /* 0x000fc400018f0eff */
[----:B------:R-:W-:Y:S01]  /*af90*/  IADD3 R160, P6, R6, R217, RZ ;  /* 0x000000d906a07210 */ /* 0x000fe20007fde0ff */
[----:B------:R-:W4:Y:S01]  /*afa0*/  LDL.LU R215, [R1+0xc4] ;  /* 0x0000c40001d77983 */ /* 0x000f220000300800 */
[----:B------:R-:W-:Y:S02]  /*afb0*/  LEA.HI.X.SX32 R163, R216, R72, 0x1, P5 ;  /* 0x00000048d8a37211 */ /* 0x000fe400028f0eff */
[C---:B------:R-:W-:Y:S01]  /*afc0*/  IADD3 R158, P0, R6.reuse, R218, RZ ;  /* 0x000000da069e7210 */ /* 0x040fe20007f1e0ff */
[----:B------:R-:W4:Y:S01]  /*afd0*/  LDL.LU R216, [R1+0xc8] ;  /* 0x0000c80001d87983 */ /* 0x000f220000300800 */
[-C--:B------:R-:W-:Y:S02]  /*afe0*/  LEA.HI.X.SX32 R161, R217, R72.reuse, 0x1, P6 ;  /* 0x00000048d9a17211 */ /* 0x080fe400030f0eff */
[----:B------:R-:W-:Y:S01]  /*aff0*/  IADD3 R156, P1, R6, R219, RZ ;  /* 0x000000db069c7210 */ /* 0x000fe20007f3e0ff */
[----:B------:R-:W4:Y:S01]  /*b000*/  LDL.LU R217, [R1+0xcc] ;  /* 0x0000cc0001d97983 */ /* 0x000f220000300800 */
[----:B------:R-:W-:-:S02]  /*b010*/  LEA.HI.X.SX32 R159, R218, R72, 0x1, P0 ;  /* 0x00000048da9f7211 */ /* 0x000fc400000f0eff */
[C---:B------:R-:W-:Y:S01]  /*b020*/  IADD3 R154, P2, R6.reuse, R220, RZ ;  /* 0x000000dc069a7210 */ /* 0x040fe20007f5e0ff */
[----:B------:R-:W4:Y:S01]  /*b030*/  LDL.LU R218, [R1+0xd0] ;  /* 0x0000d00001da7983 */ /* 0x000f220000300800 */
[-C--:B------:R-:W-:Y:S02]  /*b040*/  LEA.HI.X.SX32 R157, R219, R72.reuse, 0x1, P1 ;  /* 0x00000048db9d7211 */ /* 0x080fe400008f0eff */
[----:B------:R-:W-:Y:S01]  /*b050*/  IADD3 R152, P3, R6, R221, RZ ;  /* 0x000000dd06987210 */ /* 0x000fe20007f7e0ff */
[----:B------:R-:W4:Y:S01]  /*b060*/  LDL.LU R219, [R1+0xd4] ;  /* 0x0000d40001db7983 */ /* 0x000f220000300800 */
[-C--:B------:R-:W-:Y:S02]  /*b070*/  LEA.HI.X.SX32 R155, R220, R72.reuse, 0x1, P2 ;  /* 0x00000048dc9b7211 */ /* 0x080fe400010f0eff */
[----:B------:R-:W-:Y:S01]  /*b080*/  LEA.HI.X.SX32 R153, R221, R72, 0x1, P3 ;  /* 0x00000048dd997211 */ /* 0x000fe200018f0eff */
[----:B------:R-:W4:Y:S04]  /*b090*/  LDL.LU R220, [R1+0xd8] ;  /* 0x0000d80001dc7983 */ /* 0x000f280000300800 */
[----:B------:R-:W4:Y:S04]  /*b0a0*/  LDL.LU R221, [R1+0xdc] ;  /* 0x0000dc0001dd7983 */ /* 0x000f280000300800 */
[----:B------:R-:W4:Y:S04]  /*b0b0*/  LDL.LU R246, [R1+0x5c] ;  /* 0x00005c0001f67983 */ /* 0x000f280000300800 */
[----:B------:R-:W4:Y:S04]  /*b0c0*/  LDL.LU R250, [R1+0x58] ;  /* 0x0000580001fa7983 */ /* 0x000f280000300800 */
[----:B------:R-:W4:Y:S01]  /*b0d0*/  LDL.LU R249, [R1+0xe0] ;  /* 0x0000e00001f97983 */ /* 0x000f220000300800 */
[----:B------:R-:W-:-:S02]  /*b0e0*/  IADD3 R150, P5, R6, R101, RZ ;  /* 0x0000006506967210 */ /* 0x000fc40007fbe0ff */
[C---:B------:R-:W-:Y:S02]  /*b0f0*/  IADD3 R148, P6, R6.reuse, R22, RZ ;  /* 0x0000001606947210 */ /* 0x040fe40007fde0ff */
[----:B------:R-:W-:Y:S02]  /*b100*/  IADD3 R146, P0, R6, R251, RZ ;  /* 0x000000fb06927210 */ /* 0x000fe40007f1e0ff */
[-C--:B------:R-:W-:Y:S02]  /*b110*/  LEA.HI.X.SX32 R151, R101, R72.reuse, 0x1, P5 ;  /* 0x0000004865977211 */ /* 0x080fe400028f0eff */
[----:B------:R-:W-:Y:S02]  /*b120*/  LEA.HI.X.SX32 R149, R22, R72, 0x1, P6 ;  /* 0x0000004816957211 */ /* 0x000fe400030f0eff */
[C---:B------:R-:W-:Y:S02]  /*b130*/  IADD3 R144, P1, R6.reuse, R203, RZ ;  /* 0x000000cb06907210 */ /* 0x040fe40007f3e0ff */
[----:B------:R-:W-:-:S02]  /*b140*/  IADD3 R44, P2, R6, R174, RZ ;  /* 0x000000ae062c7210 */ /* 0x000fc40007f5e0ff */
[C---:B------:R-:W-:Y:S02]  /*b150*/  IADD3 R43, P3, R6.reuse, R175, RZ ;  /* 0x000000af062b7210 */ /* 0x040fe40007f7e0ff */
[C---:B------:R-:W-:Y:S02]  /*b160*/  IADD3 R41, P5, R6.reuse, R204, RZ ;  /* 0x000000cc06297210 */ /* 0x040fe40007fbe0ff */
[C---:B------:R-:W-:Y:S02]  /*b170*/  IADD3 R40, P6, R6.reuse, R208, RZ ;  /* 0x000000d006287210 */ /* 0x040fe40007fde0ff */
[-C--:B------:R-:W-:Y:S02]  /*b180*/  LEA.HI.X.SX32 R147, R251, R72.reuse, 0x1, P0 ;  /* 0x00000048fb937211 */ /* 0x080fe400000f0eff */
[----:B------:R-:W-:Y:S02]  /*b190*/  IADD3 R38, P0, R6, R209, RZ ;  /* 0x000000d106267210 */ /* 0x000fe40007f1e0ff */
[----:B------:R-:W-:-:S02]  /*b1a0*/  LEA.HI.X.SX32 R145, R203, R72, 0x1, P1 ;  /* 0x00000048cb917211 */ /* 0x000fc400008f0eff */
[-C--:B------:R-:W-:Y:S02]  /*b1b0*/  LEA.HI.X.SX32 R140, R174, R72.reuse, 0x1, P2 ;  /* 0x00000048ae8c7211 */ /* 0x080fe400010f0eff */
[-C--:B------:R-:W-:Y:S02]  /*b1c0*/  LEA.HI.X.SX32 R47, R175, R72.reuse, 0x1, P3 ;  /* 0x00000048af2f7211 */ /* 0x080fe400018f0eff */
[-C--:B------:R-:W-:Y:S02]  /*b1d0*/  LEA.HI.X.SX32 R46, R204, R72.reuse, 0x1, P5 ;  /* 0x00000048cc2e7211 */ /* 0x080fe400028f0eff */
[----:B------:R-:W-:Y:S02]  /*b1e0*/  LEA.HI.X.SX32 R45, R208, R72, 0x1, P6 ;  /* 0x00000048d02d7211 */ /* 0x000fe400030f0eff */
[----:B------:R-:W-:Y:S02]  /*b1f0*/  IADD3 R19, P1, R6, R210, RZ ;  /* 0x000000d206137210 */ /* 0x000fe40007f3e0ff */
[----:B------:R-:W-:-:S02]  /*b200*/  LEA.HI.X.SX32 R42, R209, R72, 0x1, P0 ;  /* 0x00000048d12a7211 */ /* 0x000fc400000f0eff */
[----:B------:R-:W-:Y:S02]  /*b210*/  LEA.HI.X.SX32 R39, R210, R72, 0x1, P1 ;  /* 0x00000048d2277211 */ /* 0x000fe400008f0eff */
[----:B------:R-:W-:Y:S01]  /*b220*/  SHF.R.S32.HI R136, RZ, 0x1f, R8 ;  /* 0x0000001fff887819 */ /* 0x000fe20000011408 */
[-C--:B------:R-:W-:Y:S01]  /*b230*/  IMAD R35, R222, R18.reuse, RZ ;  /* 0x00000012de237224 */ /* 0x080fe200078e02ff */
[----:B------:R-:W-:Y:S01]  /*b240*/  SHF.R.S32.HI R138, RZ, 0x1f, R7 ;  /* 0x0000001fff8a7819 */ /* 0x000fe20000011407 */
[----:B------:R-:W-:-:S03]  /*b250*/  IMAD R49, R223, R18, RZ ;  /* 0x00000012df317224 */ /* 0x000fc600078e02ff */
[----:B------:R-:W-:Y:S01]  /*b260*/  LEA.HI R138, R138, R7, RZ, 0x6 ;  /* 0x000000078a8a7211 */ /* 0x000fe200078f30ff */
[-C--:B------:R-:W-:Y:S02]  /*b270*/  IMAD R51, R224, R18.reuse, RZ ;  /* 0x00000012e0337224 */ /* 0x080fe400078e02ff */
[-C--:B------:R-:W-:Y:S02]  /*b280*/  IMAD R53, R225, R18.reuse, RZ ;  /* 0x00000012e1357224 */ /* 0x080fe400078e02ff */
[-C--:B------:R-:W-:Y:S02]  /*b290*/  IMAD R55, R226, R18.reuse, RZ ;  /* 0x00000012e2377224 */ /* 0x080fe400078e02ff */
[-C--:B------:R-:W-:Y:S02]  /*b2a0*/  IMAD R123, R227, R18.reuse, RZ ;  /* 0x00000012e37b7224 */ /* 0x080fe400078e02ff */
[-C--:B------:R-:W-:Y:S02]  /*b2b0*/  IMAD R125, R228, R18.reuse, RZ ;  /* 0x00000012e47d7224 */ /* 0x080fe400078e02ff */
[----:B------:R-:W-:-:S02]  /*b2c0*/  IMAD R127, R230, R18, RZ ;  /* 0x00000012e67f7224 */ /* 0x000fc400078e02ff */
        /* <DEDUP_REMOVED lines=8> */
[----:B------:R-:W-:Y:S01]  /*b350*/  IMAD R27, R247, R18, RZ ;  /* 0x00000012f71b7224 */ /* 0x000fe200078e02ff */
[----:B------:R-:W-:Y:S02]  /*b360*/  SHF.R.S32.HI R174, RZ, 0x1f, R5 ;  /* 0x0000001fffae7819 */ /* 0x000fe40000011405 */
[----:B------:R-:W-:Y:S02]  /*b370*/  SHF.R.S32.HI R175, RZ, 0x1f, R4 ;  /* 0x0000001fffaf7819 */ /* 0x000fe40000011404 */
[----:B------:R-:W-:Y:S02]  /*b380*/  SHF.R.S32.HI R138, RZ, 0x6, R138 ;  /* 0x00000006ff8a7819 */ /* 0x000fe4000001148a */
[C---:B------:R-:W-:Y:S01]  /*b390*/  SHF.L.U64.HI R173, R172.reuse, 0x2, R173 ;  /* 0x00000002acad7819 */ /* 0x040fe200000102ad */
[----:B------:R-:W-:Y:S01]  /*b3a0*/  IMAD.SHL.U32 R172, R172, 0x4, RZ ;  /* 0x00000004acac7824 */ /* 0x000fe200078e00ff */
        /* <DEDUP_REMOVED lines=28> */
[----:B------:R-:W-:Y:S01]  /*b570*/  SHF.L.U64.HI R140, R44, 0x2, R140 ;  /* 0x000000022c8c7819 */ /* 0x000fe2000001028c */
[----:B------:R-:W-:Y:S01]  /*b580*/  VIADD R203, R138, 0xfffffff9 ;  /* 0xfffffff98acb7836 */ /* 0x000fe20000000000 */
[C---:B------:R-:W-:Y:S01]  /*b590*/  SHF.L.U64.HI R18, R19.reuse, 0x2, R39 ;  /* 0x0000000213127819 */ /* 0x040fe20000010227 */
[----:B------:R-:W-:Y:S01]  /*b5a0*/  IMAD.SHL.U32 R19, R19, 0x4, RZ ;  /* 0x0000000413137824 */ /* 0x000fe200078e00ff */
[----:B------:R-:W-:Y:S01]  /*b5b0*/  UIADD3 UR12, UR12, -0x1c0, URZ ;  /* 0xfffffe400c0c7890 */ /* 0x000fe2000fffe03f */
[----:B------:R-:W-:Y:S01]  /*b5c0*/  UMOV UR13, 0x6 ;  /* 0x00000006000d7882 */ /* 0x000fe20000000000 */
[----:B------:R-:W-:Y:S01]  /*b5d0*/  UMOV UR14, 0xffffffff ;  /* 0xffffffff000e7882 */ /* 0x000fe20000000000 */
[----:B------:R-:W-:Y:S01]  /*b5e0*/  UMOV UR4, URZ ;  /* 0x0000003f00047c82 */ /* 0x000fe20008000000 */
[----:B--2---:R-:W-:-:S02]  /*b5f0*/  IADD3 R21, P2, R6, R211, RZ ;  /* 0x000000d306157210 */ /* 0x004fc40007f5e0ff */
[C---:B---3--:R-:W-:Y:S02]  /*b600*/  IADD3 R23, P3, R6.reuse, R212, RZ ;  /* 0x000000d406177210 */ /* 0x048fe40007f7e0ff */
[C---:B----4-:R-:W-:Y:S02]  /*b610*/  IADD3 R57, P5, R6.reuse, R213, RZ ;  /* 0x000000d506397210 */ /* 0x050fe40007fbe0ff */
[C---:B------:R-:W-:Y:S02]  /*b620*/  IADD3 R59, P6, R6.reuse, R214, RZ ;  /* 0x000000d6063b7210 */ /* 0x040fe40007fde0ff */
[----:B------:R-:W-:Y:S02]  /*b630*/  IADD3 R61, P0, R6, R215, RZ ;  /* 0x000000d7063d7210 */ /* 0x000fe40007f1e0ff */
[-C--:B------:R-:W-:Y:S02]  /*b640*/  LEA.HI.X.SX32 R20, R211, R72.reuse, 0x1, P2 ;  /* 0x00000048d3147211 */ /* 0x080fe400010f0eff */
[----:B------:R-:W-:-:S02]  /*b650*/  LEA.HI.X.SX32 R22, R212, R72, 0x1, P3 ;  /* 0x00000048d4167211 */ /* 0x000fc400018f0eff */
[-C--:B------:R-:W-:Y:S02]  /*b660*/  LEA.HI.X.SX32 R56, R213, R72.reuse, 0x1, P5 ;  /* 0x00000048d5387211 */ /* 0x080fe400028f0eff */
[----:B------:R-:W-:Y:S02]  /*b670*/  LEA.HI.X.SX32 R58, R214, R72, 0x1, P6 ;  /* 0x00000048d63a7211 */ /* 0x000fe400030f0eff */
[C---:B------:R-:W-:Y:S02]  /*b680*/  IADD3 R63, P1, R6.reuse, R216, RZ ;  /* 0x000000d8063f7210 */ /* 0x040fe40007f3e0ff */
[C---:B------:R-:W-:Y:S02]  /*b690*/  IADD3 R65, P2, R6.reuse, R217, RZ ;  /* 0x000000d906417210 */ /* 0x040fe40007f5e0ff */
[C---:B------:R-:W-:Y:S02]  /*b6a0*/  IADD3 R67, P3, R6.reuse, R218, RZ ;  /* 0x000000da06437210 */ /* 0x040fe40007f7e0ff */
[----:B------:R-:W-:-:S02]  /*b6b0*/  IADD3 R69, P5, R6, R219, RZ ;  /* 0x000000db06457210 */ /* 0x000fc40007fbe0ff */
[----:B------:R-:W-:Y:S02]  /*b6c0*/  LEA.HI.X.SX32 R60, R215, R72, 0x1, P0 ;  /* 0x00000048d73c7211 */ /* 0x000fe400000f0eff */
[C---:B------:R-:W-:Y:S02]  /*b6d0*/  IADD3 R71, P6, R6.reuse, R220, RZ ;  /* 0x000000dc06477210 */ /* 0x040fe40007fde0ff */
[----:B------:R-:W-:Y:S02]  /*b6e0*/  IADD3 R73, P0, R6, R221, RZ ;  /* 0x000000dd06497210 */ /* 0x000fe40007f1e0ff */
[-C--:B------:R-:W-:Y:S01]  /*b6f0*/  LEA.HI.X.SX32 R62, R216, R72.reuse, 0x1, P1 ;  /* 0x00000048d83e7211 */ /* 0x080fe200008f0eff */
[----:B------:R-:W1:Y:S01]  /*b700*/  LDC.64 R6, c[0x0][0x218] ;  /* 0x00008600ff067b82 */ /* 0x000e620000000a00 */
[-C--:B------:R-:W-:Y:S02]  /*b710*/  LEA.HI.X.SX32 R64, R217, R72.reuse, 0x1, P2 ;  /* 0x00000048d9407211 */ /* 0x080fe400010f0eff */
[----:B------:R-:W-:-:S02]  /*b720*/  LEA.HI.X.SX32 R66, R218, R72, 0x1, P3 ;  /* 0x00000048da427211 */ /* 0x000fc400018f0eff */
[-C--:B------:R-:W-:Y:S02]  /*b730*/  LEA.HI.X.SX32 R68, R219, R72.reuse, 0x1, P5 ;  /* 0x00000048db447211 */ /* 0x080fe400028f0eff */
[-C--:B------:R-:W-:Y:S02]  /*b740*/  LEA.HI.X.SX32 R70, R220, R72.reuse, 0x1, P6 ;  /* 0x00000048dc467211 */ /* 0x080fe400030f0eff */
[----:B------:R-:W-:Y:S02]  /*b750*/  LEA.HI.X.SX32 R72, R221, R72, 0x1, P0 ;  /* 0x00000048dd487211 */ /* 0x000fe400000f0eff */
[C---:B------:R-:W-:Y:S02]  /*b760*/  IADD3 R75, P0, R8.reuse, R17, RZ ;  /* 0x00000011084b7210 */ /* 0x040fe40007f1e0ff */
[C---:B------:R-:W-:Y:S02]  /*b770*/  IADD3 R77, P1, R8.reuse, R16, RZ ;  /* 0x00000010084d7210 */ /* 0x040fe40007f3e0ff */
[----:B------:R-:W-:-:S02]  /*b780*/  IADD3 R79, P2, R8, R15, RZ ;  /* 0x0000000f084f7210 */ /* 0x000fc40007f5e0ff */
[-C--:B------:R-:W-:Y:S02]  /*b790*/  LEA.HI.X.SX32 R74, R17, R136.reuse, 0x1, P0 ;  /* 0x00000088114a7211 */ /* 0x080fe400000f0eff */
[-C--:B------:R-:W-:Y:S02]  /*b7a0*/  LEA.HI.X.SX32 R76, R16, R136.reuse, 0x1, P1 ;  /* 0x00000088104c7211 */ /* 0x080fe400008f0eff */
[----:B------:R-:W-:Y:S02]  /*b7b0*/  LEA.HI.X.SX32 R78, R15, R136, 0x1, P2 ;  /* 0x000000880f4e7211 */ /* 0x000fe400010f0eff */
[C---:B------:R-:W-:Y:S02]  /*b7c0*/  IADD3 R81, P3, R8.reuse, R14, RZ ;  /* 0x0000000e08517210 */ /* 0x040fe40007f7e0ff */
[C---:B------:R-:W-:Y:S02]  /*b7d0*/  IADD3 R83, P5, R8.reuse, R13, RZ ;  /* 0x0000000d08537210 */ /* 0x040fe40007fbe0ff */
[----:B------:R-:W-:-:S02]  /*b7e0*/  IADD3 R85, P6, R8, R12, RZ ;  /* 0x0000000c08557210 */ /* 0x000fc40007fde0ff */
[C---:B------:R-:W-:Y:S02]  /*b7f0*/  IADD3 R87, P0, R8.reuse, R11, RZ ;  /* 0x0000000b08577210 */ /* 0x040fe40007f1e0ff */
[C---:B------:R-:W-:Y:S02]  /*b800*/  IADD3 R89, P1, R8.reuse, R246, RZ ;  /* 0x000000f608597210 */ /* 0x040fe40007f3e0ff */
[----:B------:R-:W-:Y:S02]  /*b810*/  IADD3 R91, P2, R8, R10, RZ ;  /* 0x0000000a085b7210 */ /* 0x000fe40007f5e0ff */
[-C--:B------:R-:W-:Y:S02]  /*b820*/  LEA.HI.X.SX32 R80, R14, R136.reuse, 0x1, P3 ;  /* 0x000000880e507211 */ /* 0x080fe400018f0eff */
[-C--:B------:R-:W-:Y:S02]  /*b830*/  LEA.HI.X.SX32 R82, R13, R136.reuse, 0x1, P5 ;  /* 0x000000880d527211 */ /* 0x080fe400028f0eff */
[----:B------:R-:W-:-:S02]  /*b840*/  LEA.HI.X.SX32 R84, R12, R136, 0x1, P6 ;  /* 0x000000880c547211 */ /* 0x000fc400030f0eff */
[-C--:B------:R-:W-:Y:S01]  /*b850*/  LEA.HI.X.SX32 R86, R11, R136.reuse, 0x1, P0 ;  /* 0x000000880b567211 */ /* 0x080fe200000f0eff */
[----:B------:R-:W2:Y:S01]  /*b860*/  LDC.64 R12, c[0x0][0x210] ;  /* 0x00008400ff0c7b82 */ /* 0x000ea20000000a00 */
[-C--:B------:R-:W-:Y:S02]  /*b870*/  LEA.HI.X.SX32 R88, R246, R136.reuse, 0x1, P1 ;  /* 0x00000088f6587211 */ /* 0x080fe400008f0eff */
[----:B------:R-:W-:Y:S02]  /*b880*/  LEA.HI.X.SX32 R90, R10, R136, 0x1, P2 ;  /* 0x000000880a5a7211 */ /* 0x000fe400010f0eff */
[C---:B------:R-:W-:Y:S02]  /*b890*/  IADD3 R93, P3, R8.reuse, R9, RZ ;  /* 0x00000009085d7210 */ /* 0x040fe40007f7e0ff */
[C---:B------:R-:W-:Y:S02]  /*b8a0*/  IADD3 R99, P0, R8.reuse, R35, RZ ;  /* 0x0000002308637210 */ /* 0x040fe40007f1e0ff */
[----:B------:R-:W-:-:S02]  /*b8b0*/  IADD3 R101, P1, R8, R37, RZ ;  /* 0x0000002508657210 */ /* 0x000fc40007f3e0ff */
[C---:B------:R-:W-:Y:S02]  /*b8c0*/  IADD3 R103, P2, R8.reuse, R49, RZ ;  /* 0x0000003108677210 */ /* 0x040fe40007f5e0ff */
[-C--:B------:R-:W-:Y:S02]  /*b8d0*/  LEA.HI.X.SX32 R92, R9, R136.reuse, 0x1, P3 ;  /* 0x00000088095c7211 */ /* 0x080fe400018f0eff */
[-C--:B------:R-:W-:Y:S02]  /*b8e0*/  LEA.HI.X.SX32 R98, R35, R136.reuse, 0x1, P0 ;  /* 0x0000008823627211 */ /* 0x080fe400000f0eff */
[-C--:B------:R-:W-:Y:S02]  /*b8f0*/  LEA.HI.X.SX32 R100, R37, R136.reuse, 0x1, P1 ;  /* 0x0000008825647211 */ /* 0x080fe400008f0eff */
[----:B------:R-:W-:Y:S02]  /*b900*/  LEA.HI.X.SX32 R102, R49, R136, 0x1, P2 ;  /* 0x0000008831667211 */ /* 0x000fe400010f0eff */
[----:B------:R-:W-:-:S02]  /*b910*/  IADD3 R105, P3, R8, R51, RZ ;  /* 0x0000003308697210 */ /* 0x000fc40007f7e0ff */
[C---:B------:R-:W-:Y:S02]  /*b920*/  IADD3 R107, P0, R8.reuse, R53, RZ ;  /* 0x00000035086b7210 */ /* 0x040fe40007f1e0ff */
[C---:B------:R-:W-:Y:S02]  /*b930*/  IADD3 R109, P1, R8.reuse, R55, RZ ;  /* 0x00000037086d7210 */ /* 0x040fe40007f3e0ff */
[----:B------:R-:W-:Y:S02]  /*b940*/  IADD3 R111, P2, R8, R119, RZ ;  /* 0x00000077086f7210 */ /* 0x000fe40007f5e0ff */
[-C--:B------:R-:W-:Y:S02]  /*b950*/  LEA.HI.X.SX32 R104, R51, R136.reuse, 0x1, P3 ;  /* 0x0000008833687211 */ /* 0x080fe400018f0eff */
[-C--:B------:R-:W-:Y:S02]  /*b960*/  LEA.HI.X.SX32 R106, R53, R136.reuse, 0x1, P0 ;  /* 0x00000088356a7211 */ /* 0x080fe400000f0eff */
[----:B------:R-:W-:-:S02]  /*b970*/  LEA.HI.X.SX32 R108, R55, R136, 0x1, P1 ;  /* 0x00000088376c7211 */ /* 0x000fc400008f0eff */
[-C--:B------:R-:W-:Y:S02]  /*b980*/  LEA.HI.X.SX32 R110, R119, R136.reuse, 0x1, P2 ;  /* 0x00000088776e7211 */ /* 0x080fe400010f0eff */
[C---:B------:R-:W-:Y:S02]  /*b990*/  IADD3 R113, P3, R8.reuse, R121, RZ ;  /* 0x0000007908717210 */ /* 0x040fe40007f7e0ff */
[C---:B------:R-:W-:Y:S02]  /*b9a0*/  IADD3 R115, P0, R8.reuse, R123, RZ ;  /* 0x0000007b08737210 */ /* 0x040fe40007f1e0ff */
[C---:B------:R-:W-:Y:S02]  /*b9b0*/  IADD3 R117, P1, R8.reuse, R125, RZ ;  /* 0x0000007d08757210 */ /* 0x040fe40007f3e0ff */
[----:B------:R-:W-:Y:S02]  /*b9c0*/  IADD3 R119, P2, R8, R127, RZ ;  /* 0x0000007f08777210 */ /* 0x000fe40007f5e0ff */
[----:B------:R-:W-:-:S02]  /*b9d0*/  LEA.HI.X.SX32 R112, R121, R136, 0x1, P3 ;  /* 0x0000008879707211 */ /* 0x000fc400018f0eff */
[-C--:B------:R-:W-:Y:S02]  /*b9e0*/  LEA.HI.X.SX32 R114, R123, R136.reuse, 0x1, P0 ;  /* 0x000000887b727211 */ /* 0x080fe400000f0eff */
[-C--:B------:R-:W-:Y:S02]  /*b9f0*/  LEA.HI.X.SX32 R116, R125, R136.reuse, 0x1, P1 ;  /* 0x000000887d747211 */ /* 0x080fe400008f0eff */
[----:B------:R-:W-:Y:S02]  /*ba00*/  LEA.HI.X.SX32 R118, R127, R136, 0x1, P2 ;  /* 0x000000887f767211 */ /* 0x000fe400010f0eff */
[C---:B------:R-:W-:Y:S02]  /*ba10*/  IADD3 R121, P3, R8.reuse, R129, RZ ;  /* 0x0000008108797210 */ /* 0x040fe40007f7e0ff */
[C---:B------:R-:W-:Y:S02]  /*ba20*/  IADD3 R123, P0, R8.reuse, R131, RZ ;  /* 0x00000083087b7210 */ /* 0x040fe40007f1e0ff */
[----:B------:R-:W-:-:S02]  /*ba30*/  IADD3 R125, P1, R8, R133, RZ ;  /* 0x00000085087d7210 */ /* 0x000fc40007f3e0ff */
[C---:B------:R-:W-:Y:S02]  /*ba40*/  IADD3 R127, P2, R8.reuse, R135, RZ ;  /* 0x00000087087f7210 */ /* 0x040fe40007f5e0ff */
[----:B------:R-:W-:Y:S02]  /*ba50*/  IADD3 R95, P5, R8, R250, RZ ;  /* 0x000000fa085f7210 */ /* 0x000fe40007fbe0ff */
[-C--:B------:R-:W-:Y:S02]  /*ba60*/  LEA.HI.X.SX32 R120, R129, R136.reuse, 0x1, P3 ;  /* 0x0000008881787211 */ /* 0x080fe400018f0eff */
[-C--:B------:R-:W-:Y:S02]  /*ba70*/  LEA.HI.X.SX32 R122, R131, R136.reuse, 0x1, P0 ;  /* 0x00000088837a7211 */ /* 0x080fe400000f0eff */
[-C--:B------:R-:W-:Y:S02]  /*ba80*/  LEA.HI.X.SX32 R124, R133, R136.reuse, 0x1, P1 ;  /* 0x00000088857c7211 */ /* 0x080fe400008f0eff */
[----:B------:R-:W-:-:S02]  /*ba90*/  LEA.HI.X.SX32 R126, R135, R136, 0x1, P2 ;  /* 0x00000088877e7211 */ /* 0x000fc400010f0eff */
[----:B------:R-:W-:Y:S02]  /*baa0*/  IADD3 R97, P6, R8, R249, RZ ;  /* 0x000000f908617210 */ /* 0x000fe40007fde0ff */
[----:B------:R-:W-:Y:S02]  /*bab0*/  LEA.HI.X.SX32 R94, R250, R136, 0x1, P5 ;  /* 0x00000088fa5e7211 */ /* 0x000fe400028f0eff */
[C---:B------:R-:W-:Y:S02]  /*bac0*/  IADD3 R129, P3, R8.reuse, R33, RZ ;  /* 0x0000002108817210 */ /* 0x040fe40007f7e0ff */
[C---:B------:R-:W-:Y:S02]  /*bad0*/  IADD3 R131, P0, R8.reuse, R31, RZ ;  /* 0x0000001f08837210 */ /* 0x040fe40007f1e0ff */
[C---:B------:R-:W-:Y:S02]  /*bae0*/  IADD3 R133, P1, R8.reuse, R29, RZ ;  /* 0x0000001d08857210 */ /* 0x040fe40007f3e0ff */
[----:B------:R-:W-:-:S02]  /*baf0*/  IADD3 R135, P2, R8, R25, RZ ;  /* 0x0000001908877210 */ /* 0x000fc40007f5e0ff */
[----:B------:R-:W-:Y:S01]  /*bb00*/  IADD3 R137, P5, R8, R27, RZ ;  /* 0x0000001b08897210 */ /* 0x000fe20007fbe0ff */
[----:B------:R-:W-:Y:S01]  /*bb10*/  IMAD R9, R174, 0x1c, RZ ;  /* 0x0000001cae097824 */ /* 0x000fe200078e02ff */
[-C--:B------:R-:W-:Y:S01]  /*bb20*/  LEA.HI.X.SX32 R96, R249, R136.reuse, 0x1, P6 ;  /* 0x00000088f9607211 */ /* 0x080fe200030f0eff */
[----:B-1----:R-:W-:Y:S01]  /*bb30*/  IMAD.WIDE.U32 R6, R5, 0x1c, R6 ;  /* 0x0000001c05067825 */ /* 0x002fe200078e0006 */
[-C--:B------:R-:W-:Y:S02]  /*bb40*/  LEA.HI.X.SX32 R128, R33, R136.reuse, 0x1, P3 ;  /* 0x0000008821807211 */ /* 0x080fe400018f0eff */
[-C--:B------:R-:W-:Y:S01]  /*bb50*/  LEA.HI.X.SX32 R130, R31, R136.reuse, 0x1, P0 ;  /* 0x000000881f827211 */ /* 0x080fe200000f0eff */
[----:B------:R-:W-:Y:S01]  /*bb60*/  IMAD R15, R175, 0x1c, RZ ;  /* 0x0000001caf0f7824 */ /* 0x000fe200078e02ff */
[-C--:B------:R-:W-:Y:S01]  /*bb70*/  LEA.HI.X.SX32 R132, R29, R136.reuse, 0x1, P1 ;  /* 0x000000881d847211 */ /* 0x080fe200008f0eff */
[----:B--2---:R-:W-:Y:S01]  /*bb80*/  IMAD.WIDE.U32 R10, R4, 0x1c, R12 ;  /* 0x0000001c040a7825 */ /* 0x004fe200078e000c */
[----:B------:R-:W-:-:S02]  /*bb90*/  LEA.HI.X.SX32 R134, R25, R136, 0x1, P2 ;  /* 0x0000008819867211 */ /* 0x000fc400010f0eff */
[----:B------:R-:W-:Y:S01]  /*bba0*/  LEA.HI.X.SX32 R136, R27, R136, 0x1, P5 ;  /* 0x000000881b887211 */ /* 0x000fe200028f0eff */
[----:B------:R-:W-:Y:S02]  /*bbb0*/  IMAD.IADD R8, R7, 0x1, R9 ;  /* 0x0000000107087824 */ /* 0x000fe400078e0209 */
[----:B------:R-:W-:Y:S01]  /*bbc0*/  IMAD.MOV.U32 R139, RZ, RZ, R6 ;  /* 0x000000ffff8b7224 */ /* 0x000fe200078e0006 */
[----:B------:R-:W-:Y:S01]  /*bbd0*/  SHF.L.U64.HI R12, R41, 0x2, R46 ;  /* 0x00000002290c7819 */ /* 0x000fe2000001022e */
[----:B------:R-:W-:Y:S01]  /*bbe0*/  IMAD.IADD R6, R11, 0x1, R15 ;  /* 0x000000010b067824 */ /* 0x000fe200078e020f */
[----:B------:R-:W-:Y:S01]  /*bbf0*/  SHF.L.U64.HI R14, R40, 0x2, R45 ;  /* 0x00000002280e7819 */ /* 0x000fe2000001022d */
[----:B------:R-:W-:Y:S01]  /*bc00*/  IMAD.MOV.U32 R7, RZ, RZ, R10 ;  /* 0x000000ffff077224 */ /* 0x000fe200078e000a */
[C---:B------:R-:W-:Y:S01]  /*bc10*/  SHF.L.U64.HI R10, R43.reuse, 0x2, R47 ;  /* 0x000000022b0a7819 */ /* 0x040fe2000001022f */
[----:B------:R-:W-:Y:S01]  /*bc20*/  IMAD.SHL.U32 R9, R44, 0x4, RZ ;  /* 0x000000042c097824 */ /* 0x000fe200078e00ff */
[----:B------:R-:W-:Y:S01]  /*bc30*/  SHF.L.U64.HI R16, R38, 0x2, R42 ;  /* 0x0000000226107819 */ /* 0x000fe2000001022a */
[----:B------:R-:W-:Y:S01]  /*bc40*/  IMAD.SHL.U32 R11, R43, 0x4, RZ ;  /* 0x000000042b0b7824 */ /* 0x000fe200078e00ff */
[----:B------:R-:W-:Y:S01]  /*bc50*/  SHF.L.U64.HI R20, R21, 0x2, R20 ;  /* 0x0000000215147819 */ /* 0x000fe20000010214 */
[----:B------:R-:W-:Y:S01]  /*bc60*/  IMAD.SHL.U32 R13, R41, 0x4, RZ ;  /* 0x00000004290d7824 */ /* 0x000fe200078e00ff */
[----:B------:R-:W-:Y:S01]  /*bc70*/  SHF.L.U64.HI R22, R23, 0x2, R22 ;  /* 0x0000000217167819 */ /* 0x000fe20000010216 */
[----:B------:R-:W-:Y:S01]  /*bc80*/  IMAD.SHL.U32 R15, R40, 0x4, RZ ;  /* 0x00000004280f7824 */ /* 0x000fe200078e00ff */
[----:B------:R-:W-:Y:S01]  /*bc90*/  SHF.L.U64.HI R56, R57, 0x2, R56 ;  /* 0x0000000239387819 */ /* 0x000fe20000010238 */
[----:B------:R-:W-:Y:S01]  /*bca0*/  IMAD.SHL.U32 R17, R38, 0x4, RZ ;  /* 0x0000000426117824 */ /* 0x000fe200078e00ff */
[----:B------:R-:W-:-:S02]  /*bcb0*/  SHF.L.U64.HI R58, R59, 0x2, R58 ;  /* 0x000000023b3a7819 */ /* 0x000fc4000001023a */
[----:B------:R-:W-:Y:S02]  /*bcc0*/  CS2R R24, SRZ ;  /* 0x0000000000187805 */ /* 0x000fe4000001ff00 */
[----:B------:R-:W-:Y:S02]  /*bcd0*/  SHF.L.U64.HI R60, R61, 0x2, R60 ;  /* 0x000000023d3c7819 */ /* 0x000fe4000001023c */
[----:B------:R-:W-:Y:S02]  /*bce0*/  CS2R R26, SRZ ;  /* 0x00000000001a7805 */ /* 0x000fe4000001ff00 */
[----:B------:R-:W-:Y:S02]  /*bcf0*/  SHF.L.U64.HI R62, R63, 0x2, R62 ;  /* 0x000000023f3e7819 */ /* 0x000fe4000001023e */
[----:B------:R-:W-:Y:S02]  /*bd00*/  CS2R R28, SRZ ;  /* 0x00000000001c7805 */ /* 0x000fe4000001ff00 */
        /* <DEDUP_REMOVED lines=78> */
[----:B------:R-:W-:Y:S01]  /*c1f0*/  CS2R R38, SRZ ;  /* 0x0000000000267805 */ /* 0x000fe2000001ff00 */
        /* <DEDUP_REMOVED lines=15> */
[----:B------:R-:W-:-:S07]  /*c2f0*/  CS2R R54, SRZ ;  /* 0x0000000000367805 */ /* 0x000fce000001ff00 */
.L_x_1:
[----:B------:R-:W-:Y:S01]  /*c300*/  UIADD3 UR14, UR14, 0x1, URZ ;  /* 0x000000010e0e7890 */ /* 0x000fe2000fffe03f */
[----:B------:R-:W-:-:S04]  /*c310*/  DEPBAR.LE SB0, 0xc ;  /* 0x000083000000791a */ /* 0x000fc80000000000 */
[----:B------:R-:W-:Y:S01]  /*c320*/  BAR.SYNC.DEFER_BLOCKING 0x0 ;  /* 0x0000000000007b1d */ /* 0x000fe20000010000 */
[----:B------:R-:W-:Y:S01]  /*c330*/  UISETP.GT.AND UP0, UPT, UR14, 0x7, UPT ;  /* 0x000000070e00788c */ /* 0x000fe2000bf04270 */
[----:B------:R-:W-:Y:S01]  /*c340*/  ISETP.GE.AND P1, PT, R0, UR12, PT ;  /* 0x0000000c00007c0c */ /* 0x000fe2000bf26270 */
[----:B------:R-:W-:Y:S01]  /*c350*/  UIADD3 UR13, UR13, 0x1, URZ ;  /* 0x000000010d0d7890 */ /* 0x000fe2000fffe03f */
[----:B------:R-:W-:Y:S01]  /*c360*/  ISETP.LE.AND P0, PT, R203, UR4, PT ;  /* 0x00000004cb007c0c */ /* 0x000fe2000bf03270 */
[----:B------:R-:W-:Y:S01]  /*c370*/  USEL UR14, UR14, URZ, !UP0 ;  /* 0x0000003f0e0e7287 */ /* 0x000fe2000c000000 */
[----:B------:R-:W-:Y:S01]  /*c380*/  SEL R142, RZ, 0x4, P1 ;  /* 0x00000004ff8e7807 */ /* 0x000fe20000800000 */
[----:B------:R-:W-:Y:S01]  /*c390*/  UMOV UR9, 0x40000040 ;  /* 0x4000004000097882 */ /* 0x000fe20000000000 */
[----:B------:R-:W-:Y:S01]  /*c3a0*/  UMOV UR11, 0x40000040 ;  /* 0x40000040000b7882 */ /* 0x000fe20000000000 */
[----:B------:R-:W-:Y:S01]  /*c3b0*/  ULEA UR5, UR14, UR7, 0xe ;  /* 0x000000070e057291 */ /* 0x000fe2000f8e703f */
[----:B------:R-:W-:Y:S01]  /*c3c0*/  SEL R142, R142, RZ, !P0 ;  /* 0x000000ff8e8e7207 */ /* 0x000fe20004000000 */
[----:B------:R-:W-:Y:S01]  /*c3d0*/  UIADD3 UR4, UR4, 0x1, URZ ;  /* 0x0000000104047890 */ /* 0x000fe2000fffe03f */
[----:B------:R-:W-:Y:S01]  /*c3e0*/  LOP3.LUT R208, R0, 0x2, RZ, 0xfc, !PT ;  /* 0x0000000200d07812 */ /* 0x000fe200078efcff */
[----:B------:R-:W-:Y:S01]  /*c3f0*/  UIADD3 UR6, UR5, 0x20000, URZ ;  /* 0x0002000005067890 */ /* 0x000fe2000fffe03f */
[----:B------:R-:W-:Y:S01]  /*c400*/  ISETP.NE.U32.AND P1, PT, R142, RZ, PT ;  /* 0x000000ff8e00720c */ /* 0x000fe20003f25070 */
[----:B------:R-:W-:Y:S01]  /*c410*/  USHF.R.U32.HI UR8, URZ, 0x4, UR5 ;  /* 0x000000043f087899 */ /* 0x000fe20008011605 */
[----:B------:R-:W-:Y:S01]  /*c420*/  IADD3 R142, P2, R7, R97, RZ ;  /* 0x00000061078e7210 */ /* 0x000fe20007f5e0ff */
[----:B------:R-:W-:Y:S01]  /*c430*/  USHF.R.U32.HI UR6, URZ, 0x4, UR6 ;  /* 0x000000043f067899 */ /* 0x000fe20008011606 */
[----:B------:R-:W-:Y:S01]  /*c440*/  LOP3.LUT R209, R2, 0x10, RZ, 0x3c, !PT ;  /* 0x0000001002d17812 */ /* 0x000fe200078e3cff */
[----:B------:R-:W-:-:S02]  /*c450*/  USGXT.U32 UR8, UR8, 0xe ;  /* 0x0000000e0808789a */ /* 0x000fc40008000000 */
[----:B------:R-:W-:Y:S01]  /*c460*/  USGXT.U32 UR10, UR6, 0xe ;  /* 0x0000000e060a789a */ /* 0x000fe20008000000 */
[----:B------:R-:W-:Y:S01]  /*c470*/  IMAD.X R143, R6, 0x1, R96, P2 ;  /* 0x00000001068f7824 */ /* 0x000fe200010e0660 */
[----:B------:R-:W-:Y:S01]  /*c480*/  UMOV UR5, URZ ;  /* 0x0000003f00057c82 */ /* 0x000fe20008000000 */
[----:B------:R-:W-:Y:S01]  /*c490*/  WARPGROUP.ARRIVE ;  /* 0x00000000000079c5 */ /* 0x000fe20000000000 */
[----:B------:R-:W-:-:S05]  /*c4a0*/  UMOV UR6, URZ ;  /* 0x0000003f00067c82 */ /* 0x000fca0008000000 */
[----:B------:R-:W-:Y:S01]  /*c4b0*/  HGMMA.64x64x8.F32.TF32 R24, gdesc[UR8], R24 ;  /* 0x04e00000081879f0 */ /* 0x000fe20008702818 */
[----:B------:R-:W-:Y:S02]  /*c4c0*/  UIADD3 UR8, UP0, UR8, 0x2, URZ ;  /* 0x0000000208087890 */ /* 0x000fe4000ff1e03f */
[----:B------:R-:W-:Y:S02]  /*c4d0*/  UIADD3 UR10, UP1, UR10, 0x2, URZ ;  /* 0x000000020a0a7890 */ /* 0x000fe4000ff3e03f */
[----:B------:R-:W-:Y:S02]  /*c4e0*/  UIADD3.X UR9, UR5, 0x40000040, URZ, UP0, !UPT ;  /* 0x4000004005097890 */ /* 0x000fe400087fe43f */
[----:B------:R-:W-:Y:S02]  /*c4f0*/  UIADD3.X UR11, UR6, 0x40000040, URZ, UP1, !UPT ;  /* 0x40000040060b7890 */ /* 0x000fe40008ffe43f */
[----:B------:R-:W-:Y:S02]  /*c500*/  UIADD3.64 UR20, UR8, 0x2, URZ ;  /* 0x0000000208147897 */ /* 0x000fe4000fffe03f */
[----:B------:R-:W-:-:S02]  /*c510*/  UIADD3.64 UR22, UR10, 0x2, URZ ;  /* 0x000000020a167897 */ /* 0x000fc4000fffe03f */
[----:B------:R-:W-:-:S04]  /*c520*/  UISETP.GT.AND UP0, UPT, UR13, 0x7, UPT ;  /* 0x000000070d00788c */ /* 0x000fc8000bf04270 */
[----:B------:R-:W-:-:S04]  /*c530*/  USEL UR13, UR13, URZ, !UP0 ;  /* 0x0000003f0d0d7287 */ /* 0x000fc8000c000000 */
[----:B------:R-:W-:-:S06]  /*c540*/  ULEA UR5, UR13, UR7, 0xe ;  /* 0x000000070d057291 */ /* 0x000fcc000f8e703f */
[----:B------:R-:W-:Y:S01]  /*c550*/  VIADD R204, R2, UR5 ;  /* 0x0000000502cc7c36 */ /* 0x000fe20008000000 */
[----:B------:R-:W-:Y:S04]  /*c560*/  HGMMA.64x64x8.F32.TF32 R24, gdesc[UR8], R24 ;  /* 0x04e00000081879f0 */ /* 0x000fe80008702818 */
[----:B------:R-:W-:Y:S01]  /*c570*/  HGMMA.64x64x8.F32.TF32 R24, gdesc[UR20], R24 ;  /* 0x04e00000141879f0 */ /* 0x000fe20008702818 */
[----:B------:R-:W-:Y:S02]  /*c580*/  UIADD3.64 UR20, UR8, 0x4, URZ ;  /* 0x0000000408147897 */ /* 0x000fe4000fffe03f */
[----:B------:R-:W-:-:S09]  /*c590*/  UIADD3.64 UR22, UR10, 0x4, URZ ;  /* 0x000000040a167897 */ /* 0x000fd2000fffe03f */
        /* <DEDUP_REMOVED lines=8> */
[----:B------:R-:W-:Y:S02]  /*c620*/  UIADD3.64 UR22, UR10, 0x202, URZ ;  /* 0x000002020a167897 */ /* 0x000fe4000fffe03f */
[----:B------:R-:W-:Y:S02]  /*c630*/  UIADD3.64 UR8, UR8, 0x204, URZ ;  /* 0x0000020408087897 */ /* 0x000fe4000fffe03f */
[----:B------:R-:W-:-:S05]  /*c640*/  UIADD3.64 UR10, UR10, 0x204, URZ ;  /* 0x000002040a0a7897 */ /* 0x000fca000fffe03f */
[----:B------:R-:W-:Y:S04]  /*c650*/  HGMMA.64x64x8.F32.TF32 R24, gdesc[UR20], R24 ;  /* 0x04e00000141879f0 */ /* 0x000fe80008702818 */
[----:B------:R-:W-:Y:S03]  /*c660*/  HGMMA.64x64x8.F32.TF32 R24, gdesc[UR8], R24, gsb0 ;  /* 0x04e00000081879f0 */ /* 0x000fe60008002818 */
[----:B------:R-:W-:Y:S02]  /*c670*/  WARPGROUP.DEPBAR.LE gsb0, 0x1 ;  /* 0x00008000000079c5 */ /* 0x000fe40000010100 */
[----:B------:R-:W-:Y:S06]  /*c680*/  BAR.SYNC.DEFER_BLOCKING 0x0 ;  /* 0x0000000000007b1d */ /* 0x000fec0000010000 */
[----:B------:R-:W-:Y:S01]  /*c690*/  @!PT LDS RZ, [RZ] ;  /* 0x00000000fffff984 */ /* 0x000fe20000000800 */
[----:B------:R-:W-:Y:S01]  /*c6a0*/  @!PT LDS RZ, [RZ] ;  /* 0x00000000fffff984 */ /* 0x000fe20000000800 */
[----:B------:R-:W-:Y:S01]  /*c6b0*/  @!PT LDS RZ, [RZ] ;  /* 0x00000000fffff984 */ /* 0x000fe20000000800 */
[----:B------:R1:W-:Y:S01]  /*c6c0*/  LDGSTS.E [R204], desc[UR16][R142.64], P1 ;  /* 0x000000008ecc7fae */ /* 0x0003e20008921850 */
[----:B------:R-:W-:-:S02]  /*c6d0*/  ISETP.GE.AND P1, PT, R208, UR12, PT ;  /* 0x0000000cd0007c0c */ /* 0x000fc4000bf26270 */
[----:B------:R-:W-:Y:S02]  /*c6e0*/  LOP3.LUT R208, R0, 0x20, RZ, 0xfc, !PT ;  /* 0x0000002000d07812 */ /* 0x000fe400078efcff */
[----:B-1----:R-:W-:-:S04]  /*c6f0*/  SEL R142, RZ, 0x4, P1 ;  /* 0x00000004ff8e7807 */ /* 0x002fc80000800000 */
[----:B------:R-:W-:-:S04]  /*c700*/  SEL R142, R142, RZ, !P0 ;  /* 0x000000ff8e8e7207 */ /* 0x000fc80004000000 */
[----:B------:R-:W-:Y:S02]  /*c710*/  ISETP.NE.U32.AND P1, PT, R142, RZ, PT ;  /* 0x000000ff8e00720c */ /* 0x000fe40003f25070 */
[----:B------:R-:W-:-:S05]  /*c720*/  IADD3 R142, P2, R7, R95, RZ ;  /* 0x0000005f078e7210 */ /* 0x000fca0007f5e0ff */
[----:B------:R-:W-:-:S06]  /*c730*/  IMAD.X R143, R6, 0x1, R94, P2 ;  /* 0x00000001068f7824 */ /* 0x000fcc00010e065e */
[----:B------:R1:W-:Y:S01]  /*c740*/  LDGSTS.E [R204+0x8], desc[UR16][R142.64], P1 ;  /* 0x000080008ecc7fae */ /* 0x0003e20008921850 */
[----:B------:R-:W-:Y:S02]  /*c750*/  ISETP.GE.AND P1, PT, R208, UR12, PT ;  /* 0x0000000cd0007c0c */ /* 0x000fe4000bf26270 */
        /* <DEDUP_REMOVED lines=17> */
[----:B-1----:R-:W-:Y:S01]  /*c870*/  SEL R142, RZ, 0x4, P1 ;  /* 0x00000004ff8e7807 */ /* 0x002fe20000800000 */
[----:B------:R-:W-:-:S03]  /*c880*/  VIADD R204, R209, UR5 ;  /* 0x00000005d1cc7c36 */ /* 0x000fc60008000000 */
[----:B------:R-:W-:-:S04]  /*c890*/  SEL R142, R142, RZ, !P0 ;  /* 0x000000ff8e8e7207 */ /* 0x000fc80004000000 */
[----:B------:R-:W-:Y:S02]  /*c8a0*/  ISETP.NE.U32.AND P1, PT, R142, RZ, PT ;  /* 0x000000ff8e00720c */ /* 0x000fe40003f25070 */
[----:B------:R-:W-:-:S05]  /*c8b0*/  IADD3 R142, P2, R7, R93, RZ ;  /* 0x0000005d078e7210 */ /* 0x000fca0007f5e0ff */
[----:B------:R-:W-:-:S06]  /*c8c0*/  IMAD.X R143, R6, 0x1, R92, P2 ;  /* 0x00000001068f7824 */ /* 0x000fcc00010e065c */
[----:B------:R1:W-:Y:S01]  /*c8d0*/  LDGSTS.E [R204], desc[UR16][R142.64], P1 ;  /* 0x000000008ecc7fae */ /* 0x0003e20008921850 */
        /* <DEDUP_REMOVED lines=215> */
[----:B------:R-:W2:Y:S02]  /*d650*/  S2R R208, SR_TID.X ;  /* 0x0000000000d07919 */ /* 0x000ea40000002100 */
[----:B-1----:R-:W-:-:S04]  /*d660*/  SEL R142, RZ, 0x4, P1 ;  /* 0x00000004ff8e7807 */ /* 0x002fc80000800000 */
[----:B------:R-:W-:-:S04]  /*d670*/  SEL R142, R142, RZ, !P0 ;  /* 0x000000ff8e8e7207 */ /* 0x000fc80004000000 */
[----:B------:R-:W-:Y:S02]  /*d680*/  ISETP.NE.U32.AND P1, PT, R142, RZ, PT ;  /* 0x000000ff8e00720c */ /* 0x000fe40003f25070 */
[----:B------:R-:W-:-:S05]  /*d690*/  IADD3 R142, P2, R7, R99, RZ ;  /* 0x00000063078e7210 */ /* 0x000fca0007f5e0ff */
[----:B------:R-:W-:Y:S01]  /*d6a0*/  IMAD.X R143, R6, 0x1, R98, P2 ;  /* 0x00000001068f7824 */ /* 0x000fe200010e0662 */
[----:B------:R-:W-:-:S05]  /*d6b0*/  LEA R7, P2, R4, R7, 0x2 ;  /* 0x0000000704077211 */ /* 0x000fca00078410ff */
[----:B------:R1:W-:Y:S01]  /*d6c0*/  LDGSTS.E [R204+0x2008], desc[UR16][R142.64], P1 ;  /* 0x020080008ecc7fae */ /* 0x0003e20008921850 */
[----:B------:R-:W-:Y:S01]  /*d6d0*/  IMAD.X R6, R6, 0x1, R175, P2 ;  /* 0x0000000106067824 */ /* 0x000fe200010e06af */
[----:B--2---:R-:W-:Y:S02]  /*d6e0*/  LOP3.LUT R208, R208, 0x3f, RZ, 0xc0, !PT ;  /* 0x0000003fd0d07812 */ /* 0x004fe400078ec0ff */
[----:B------:R-:W0:Y:S02]  /*d6f0*/  LDGDEPBAR ;  /* 0x00000000000079af */ /* 0x000e240000000000 */
[----:B------:R-:W-:Y:S01]  /*d700*/  ISETP.GE.AND P1, PT, R208, UR12, PT ;  /* 0x0000000cd0007c0c */ /* 0x000fe2000bf26270 */
[----:B------:R-:W-:-:S03]  /*d710*/  UIADD3 UR12, UR12, -0x40, URZ ;  /* 0xffffffc00c0c7890 */ /* 0x000fc6000fffe03f */
[----:B-1----:R-:W-:Y:S01]  /*d720*/  SEL R142, RZ, 0x4, P1 ;  /* 0x00000004ff8e7807 */ /* 0x002fe20000800000 */
[----:B------:R-:W-:-:S03]  /*d730*/  VIADD R204, R3, UR5 ;  /* 0x0000000503cc7c36 */ /* 0x000fc60008000000 */
[----:B------:R-:W-:-:S04]  /*d740*/  SEL R142, R142, RZ, !P0 ;  /* 0x000000ff8e8e7207 */ /* 0x000fc80004000000 */
[----:B------:R-:W-:Y:S02]  /*d750*/  ISETP.NE.U32.AND P0, PT, R142, RZ, PT ;  /* 0x000000ff8e00720c */ /* 0x000fe40003f05070 */
[----:B------:R-:W-:-:S05]  /*d760*/  IADD3 R142, P1, R139, R73, RZ ;  /* 0x000000498b8e7210 */ /* 0x000fca0007f3e0ff */
[----:B------:R-:W-:-:S06]  /*d770*/  IMAD.X R143, R8, 0x1, R72, P1 ;  /* 0x00000001088f7824 */ /* 0x000fcc00008e0648 */
[----:B------:R1:W-:Y:S02]  /*d780*/  LDGSTS.E [R204+0x20000], desc[UR16][R142.64], P0 ;  /* 0x200000008ecc7fae */ /* 0x0003e40008121850 */
[----:B-1----:R-:W-:-:S05]  /*d790*/  IADD3 R142, P1, R139, R65, RZ ;  /* 0x000000418b8e7210 */ /* 0x002fca0007f3e0ff */
[----:B------:R-:W-:-:S05]  /*d7a0*/  IMAD.X R143, R8, 0x1, R64, P1 ;  /* 0x00000001088f7824 */ /* 0x000fca00008e0640 */
        /* <DEDUP_REMOVED lines=19> */
[----:B-1----:R-:W-:Y:S01]  /*d8e0*/  IADD3 R142, P1, R139, R71, RZ ;  /* 0x000000478b8e7210 */ /* 0x002fe20007f3e0ff */
[----:B------:R-:W-:-:S04]  /*d8f0*/  VIADD R204, R234, UR5 ;  /* 0x00000005eacc7c36 */ /* 0x000fc80008000000 */
        /* <DEDUP_REMOVED lines=71> */
[----:B------:R-:W-:Y:S01]  /*dd70*/  IMAD.X R143, R8, 0x1, R173, P1 ;  /* 0x00000001088f7824 */ /* 0x000fe200008e06ad */
[----:B------:R-:W-:-:S04]  /*dd80*/  LEA R139, P1, R5, R139, 0x2 ;  /* 0x0000008b058b7211 */ /* 0x000fc800078210ff */
[----:B------:R1:W-:Y:S01]  /*dd90*/  LDGSTS.E [R204+0x21f00], desc[UR16][R142.64], P0 ;  /* 0x21f000008ecc7fae */ /* 0x0003e20008121850 */
[----:B------:R-:W-:Y:S01]  /*dda0*/  ISETP.NE.U32.AND P0, PT, R138, UR4, PT ;  /* 0x000000048a007c0c */ /* 0x000fe2000bf05070 */
[----:B------:R-:W-:Y:S02]  /*ddb0*/  IMAD.X R8, R8, 0x1, R174, P1 ;  /* 0x0000000108087824 */ /* 0x000fe400008e06ae */
[----:B------:R-:W0:Y:S10]  /*ddc0*/  LDGDEPBAR ;  /* 0x00000000000079af */ /* 0x000e340000000000 */
[----:B-1----:R-:W-:Y:S05]  /*ddd0*/  @P0 BRA `(.L_x_1) ;  /* 0xffffffe400480947 */ /* 0x002fea000383ffff */
.L_x_0:
[----:B------:R-:W-:Y:S02]  /*dde0*/  WARPGROUP.DEPBAR.LE gsb0, 0x0 ;  /* 0x00008000000079c5 */ /* 0x000fe40000010000 */
[----:B------:R-:W-:-:S04]  /*ddf0*/  DEPBAR.LE SB0, 0x0 ;  /* 0x000080000000791a */ /* 0x000fc80000000000 */
[C---:B------:R-:W-:Y:S01]  /*de00*/  LOP3.LUT R0, R207.reuse, 0x70, RZ, 0xc0, !PT ;  /* 0x00000070cf007812 */ /* 0x040fe200078ec0ff */
[----:B------:R-:W2:Y:S01]  /*de10*/  LDL.LU R143, [R1+0x54] ;  /* 0x00005400018f7983 */ /* 0x000ea20000300800 */
[----:B------:R-:W-:Y:S01]  /*de20*/  IADD3 R205, R206, UR7, R205 ;  /* 0x00000007cecd7c10 */ /* 0x000fe2000fffe0cd */
[----:B------:R-:W-:Y:S01]  /*de30*/  ULDC UR4, c[0x0][0x244] ;  /* 0x0000910000047ab9 */ /* 0x000fe20000000800 */
[----:B------:R-:W-:Y:S01]  /*de40*/  LOP3.LUT R207, R207, 0x7f0, RZ, 0xc0, !PT ;  /* 0x000007f0cfcf7812 */ /* 0x000fe200078ec0ff */
[----:B------:R-:W-:Y:S02]  /*de50*/  BAR.SYNC.DEFER_BLOCKING 0x0 ;  /* 0x0000000000007b1d */ /* 0x000fe40000010000 */
[----:B------:R-:W-:-:S04]  /*de60*/  IMAD.IADD R205, R0, 0x1, R205 ;  /* 0x0000000100cd7824 */ /* 0x000fc800078e02cd */
[----:B------:R-:W-:Y:S01]  /*de70*/  ULDC UR6, c[0x0][0x248] ;  /* 0x0000920000067ab9 */ /* 0x000fe20000000800 */
[----:B------:R-:W3:Y:S04]  /*de80*/  LDL.LU R142, [R1+0x50] ;  /* 0x00005000018e7983 */ /* 0x000ee80000300800 */
[----:B------:R-:W4:Y:S04]  /*de90*/  LDL.LU R12, [R1+0x4c] ;  /* 0x00004c00010c7983 */ /* 0x000f280000300800 */
[----:B------:R-:W4:Y:S04]  /*dea0*/  LDL.LU R65, [R1+0x4] ;  /* 0x0000040001417983 */ /* 0x000f280000300800 */
[----:B------:R-:W4:Y:S04]  /*deb0*/  LDL.LU R64, [R1] ;  /* 0x0000000001407983 */ /* 0x000f280000300800 */
[----:B------:R-:W-:Y:S01]  /*dec0*/  STSM.16.M88.4 [R205], R24 ;  /* 0x00000018cd007844 */ /* 0x000fe20000000200 */
[----:B------:R-:W-:Y:S06]  /*ded0*/  BAR.SYNC.DEFER_BLOCKING 0x0 ;  /* 0x0000000000007b1d */ /* 0x000fec0000010000 */
[----:B------:R-:W1:Y:S02]  /*dee0*/  LDS.128 R60, [R207+UR7] ;  /* 0x00000007cf3c7984 */ /* 0x000e640008000c00 */
[----:B------:R-:W-:Y:S06]  /*def0*/  BAR.SYNC.DEFER_BLOCKING 0x0 ;  /* 0x0000000000007b1d */ /* 0x000fec0000010000 */
[----:B------:R-:W-:Y:S02]  /*df00*/  STSM.16.M88.4 [R205], R28 ;  /* 0x0000001ccd007844 */ /* 0x000fe40000000200 */
[----:B------:R-:W-:Y:S06]  /*df10*/  BAR.SYNC.DEFER_BLOCKING 0x0 ;  /* 0x0000000000007b1d */ /* 0x000fec0000010000 */
[----:B------:R-:W1:Y:S02]  /*df20*/  LDS.128 R56, [R207+UR7] ;  /* 0x00000007cf387984 */ /* 0x000e640008000c00 */
[----:B------:R-:W-:Y:S06]  /*df30*/  BAR.SYNC.DEFER_BLOCKING 0x0 ;  /* 0x0000000000007b1d */ /* 0x000fec0000010000 */
[----:B------:R3:W-:Y:S02]  /*df40*/  STSM.16.M88.4 [R205], R32 ;  /* 0x00000020cd007844 */ /* 0x0007e40000000200 */
[----:B------:R-:W-:Y:S06]  /*df50*/  BAR.SYNC.DEFER_BLOCKING 0x0 ;  /* 0x0000000000007b1d */ /* 0x000fec0000010000 */
[----:B------:R-:W1:Y:S02]  /*df60*/  LDS.128 R20, [R207+UR7] ;  /* 0x00000007cf147984 */ /* 0x000e640008000c00 */
[----:B------:R-:W-:Y:S06]  /*df70*/  BAR.SYNC.DEFER_BLOCKING 0x0 ;  /* 0x0000000000007b1d */ /* 0x000fec0000010000 */
[----:B------:R-:W-:Y:S02]  /*df80*/  STSM.16.M88.4 [R205], R36 ;  /* 0x00000024cd007844 */ /* 0x000fe40000000200 */
[----:B------:R-:W-:Y:S06]  /*df90*/  BAR.SYNC.DEFER_BLOCKING 0x0 ;  /* 0x0000000000007b1d */ /* 0x000fec0000010000 */
[----:B------:R-:W1:Y:S02]  /*dfa0*/  LDS.128 R16, [R207+UR7] ;  /* 0x00000007cf107984 */ /* 0x000e640008000c00 */
[----:B------:R-:W-:Y:S06]  /*dfb0*/  BAR.SYNC.DEFER_BLOCKING 0x0 ;  /* 0x0000000000007b1d */ /* 0x000fec0000010000 */
[----:B------:R-:W-:Y:S02]  /*dfc0*/  STSM.16.M88.4 [R205], R40 ;  /* 0x00000028cd007844 */ /* 0x000fe40000000200 */
[----:B------:R-:W-:Y:S06]  /*dfd0*/  BAR.SYNC.DEFER_BLOCKING 0x0 ;  /* 0x0000000000007b1d */ /* 0x000fec0000010000 */
[----:B-----5:R-:W1:Y:S02]  /*dfe0*/  LDS.128 R4, [R207+UR7] ;  /* 0x00000007cf047984 */ /* 0x020e640008000c00 */
[----:B------:R-:W-:Y:S01]  /*dff0*/  BAR.SYNC.DEFER_BLOCKING 0x0 ;  /* 0x0000000000007b1d */ /* 0x000fe20000010000 */
[----:B--2---:R-:W-:-:S05]  /*e000*/  IMAD R0, R143, UR4, RZ ;  /* 0x000000048f007c24 */ /* 0x004fca000f8e02ff */
[----:B------:R-:W-:Y:S01]  /*e010*/  ULDC.64 UR4, c[0x0][0x220] ;  /* 0x0000880000047ab9 */ /* 0x000fe20000000a00 */
[----:B------:R-:W-:Y:S01]  /*e020*/  STSM.16.M88.4 [R205], R44 ;  /* 0x0000002ccd007844 */ /* 0x000fe20000000200 */
[----:B------:R-:W-:Y:S01]  /*e030*/  BAR.SYNC.DEFER_BLOCKING 0x0 ;  /* 0x0000000000007b1d */ /* 0x000fe20000010000 */
[C---:B---3--:R-:W-:Y:S01]  /*e040*/  IMAD R3, R142.reuse, UR6, RZ ;  /* 0x000000068e037c24 */ /* 0x048fe2000f8e02ff */
[----:B------:R-:W-:-:S04]  /*e050*/  ISETP.LT.AND P0, PT, R142, R141, !P4 ;  /* 0x0000008d8e00720c */ /* 0x000fc80006701270 */
[----:B------:R-:W2:Y:S02]  /*e060*/  LDS.128 R8, [R207+UR7] ;  /* 0x00000007cf087984 */ /* 0x000ea40008000c00 */
[----:B------:R-:W-:Y:S01]  /*e070*/  BAR.SYNC.DEFER_BLOCKING 0x0 ;  /* 0x0000000000007b1d */ /* 0x000fe20000010000 */
[----:B------:R-:W-:-:S05]  /*e080*/  LEA R33, P1, R0, UR4, 0x2 ;  /* 0x0000000400217c11 */ /* 0x000fca000f8210ff */
[----:B------:R-:W-:Y:S01]  /*e090*/  STSM.16.M88.4 [R205], R48 ;  /* 0x00000030cd007844 */ /* 0x000fe20000000200 */
[----:B------:R-:W-:Y:S01]  /*e0a0*/  LEA.HI.X.SX32 R35, R0, UR5, 0x2, P1 ;  /* 0x0000000500237c11 */ /* 0x000fe200088f16ff */
[C---:B----4-:R-:W-:Y:S01]  /*e0b0*/  IMAD R0, R12.reuse, UR6, RZ ;  /* 0x000000060c007c24 */ /* 0x050fe2000f8e02ff */
[----:B------:R-:W-:Y:S01]  /*e0c0*/  BAR.SYNC.DEFER_BLOCKING 0x0 ;  /* 0x0000000000007b1d */ /* 0x000fe20000010000 */
[----:B------:R-:W-:-:S05]  /*e0d0*/  ISETP.LT.AND P3, PT, R12, R141, !P4 ;  /* 0x0000008d0c00720c */ /* 0x000fca0006761270 */
[----:B------:R-:W3:Y:S02]  /*e0e0*/  LDS.128 R12, [R207+UR7] ;  /* 0x00000007cf0c7984 */ /* 0x000ee40008000c00 */
[----:B------:R-:W-:Y:S01]  /*e0f0*/  BAR.SYNC.DEFER_BLOCKING 0x0 ;  /* 0x0000000000007b1d */ /* 0x000fe20000010000 */
[-C--:B------:R-:W-:Y:S01]  /*e100*/  LEA R2, P1, R3, R33.reuse, 0x2 ;  /* 0x0000002103027211 */ /* 0x080fe200078210ff */
[----:B------:R-:W-:Y:S01]  /*e110*/  IMAD R27, R65, UR6, RZ ;  /* 0x00000006411b7c24 */ /* 0x000fe2000f8e02ff */
[----:B------:R-:W-:-:S03]  /*e120*/  LEA R24, P5, R0, R33, 0x2 ;  /* 0x0000002100187211 */ /* 0x000fc600078a10ff */
[----:B------:R-:W-:Y:S02]  /*e130*/  STSM.16.M88.4 [R205], R52 ;  /* 0x00000034cd007844 */ /* 0x000fe40000000200 */
[----:B------:R-:W-:Y:S01]  /*e140*/  BAR.SYNC.DEFER_BLOCKING 0x0 ;  /* 0x0000000000007b1d */ /* 0x000fe20000010000 */
[----:B------:R-:W-:Y:S02]  /*e150*/  LEA.HI.X.SX32 R3, R3, R35, 0x2, P1 ;  /* 0x0000002303037211 */ /* 0x000fe400008f16ff */
[----:B------:R-:W-:Y:S02]  /*e160*/  ISETP.LT.AND P2, PT, R65, R141, !P4 ;  /* 0x0000008d4100720c */ /* 0x000fe40006741270 */
[----:B------:R-:W-:Y:S01]  /*e170*/  LEA.HI.X.SX32 R25, R0, R35, 0x2, P5 ;  /* 0x0000002300197211 */ /* 0x000fe200028f16ff */
[C---:B------:R-:W-:Y:S01]  /*e180*/  IMAD R0, R64.reuse, UR6, RZ ;  /* 0x0000000640007c24 */ /* 0x040fe2000f8e02ff */
[----:B------:R-:W-:Y:S02]  /*e190*/  LEA R26, P5, R27, R33, 0x2 ;  /* 0x000000211b1a7211 */ /* 0x000fe400078a10ff */
[----:B------:R-:W-:-:S02]  /*e1a0*/  ISETP.LT.AND P1, PT, R64, R141, !P4 ;  /* 0x0000008d4000720c */ /* 0x000fc40006721270 */
[----:B------:R-:W-:Y:S02]  /*e1b0*/  LEA.HI.X.SX32 R27, R27, R35, 0x2, P5 ;  /* 0x000000231b1b7211 */ /* 0x000fe400028f16ff */
[CC--:B------:R-:W-:Y:S01]  /*e1c0*/  ISETP.LT.AND P5, PT, R202.reuse, R141.reuse, !P4 ;  /* 0x0000008dca00720c */ /* 0x0c0fe200067a1270 */
[----:B------:R-:W-:Y:S01]  /*e1d0*/  IMAD R202, R202, UR6, RZ ;  /* 0x00000006caca7c24 */ /* 0x000fe2000f8e02ff */
[----:B-1----:R1:W-:Y:S01]  /*e1e0*/  @P0 STG.E desc[UR16][R2.64], R60 ;  /* 0x0000003c02000986 */ /* 0x0023e2000c101910 */
[C---:B------:R-:W-:Y:S01]  /*e1f0*/  ISETP.LT.AND P0, PT, R252.reuse, R141, !P4 ;  /* 0x0000008dfc00720c */ /* 0x040fe20006701270 */
[----:B------:R-:W-:Y:S02]  /*e200*/  IMAD R252, R252, UR6, RZ ;  /* 0x00000006fcfc7c24 */ /* 0x000fe4000f8e02ff */
[----:B------:R4:W-:Y:S01]  /*e210*/  @P3 STG.E desc[UR16][R24.64], R61 ;  /* 0x0000003d18003986 */ /* 0x0009e2000c101910 */
[----:B------:R-:W-:-:S03]  /*e220*/  LEA R28, P3, R0, R33, 0x2 ;  /* 0x00000021001c7211 */ /* 0x000fc600078610ff */
[----:B------:R2:W-:Y:S01]  /*e230*/  @P2 STG.E desc[UR16][R26.64], R62 ;  /* 0x0000003e1a002986 */ /* 0x0005e2000c101910 */
[----:B------:R-:W-:Y:S02]  /*e240*/  LEA.HI.X.SX32 R29, R0, R35, 0x2, P3 ;  /* 0x00000023001d7211 */ /* 0x000fe400018f16ff */
[C---:B-1----:R-:W-:Y:S01]  /*e250*/  LEA R2, P6, R252.reuse, R33, 0x2 ;  /* 0x00000021fc027211 */ /* 0x042fe200078c10ff */
[----:B------:R-:W1:Y:S01]  /*e260*/  LDS.128 R204, [R207+UR7] ;  /* 0x00000007cfcc7984 */ /* 0x000e620008000c00 */
[C---:B------:R-:W-:Y:S01]  /*e270*/  ISETP.LT.AND P2, PT, R201.reuse, R141, !P4 ;  /* 0x0000008dc900720c */ /* 0x040fe20006741270 */
[----:B------:R-:W-:Y:S01]  /*e280*/  IMAD R201, R201, UR6, RZ ;  /* 0x00000006c9c97c24 */ /* 0x000fe2000f8e02ff */
[----:B------:R-:W-:Y:S02]  /*e290*/  LEA.HI.X.SX32 R3, R252, R35, 0x2, P6 ;  /* 0x00000023fc037211 */ /* 0x000fe400030f16ff */
[----:B------:R-:W-:Y:S01]  /*e2a0*/  LEA R30, P3, R202, R33, 0x2 ;  /* 0x00000021ca1e7211 */ /* 0x000fe200078610ff */
[----:B------:R-:W-:Y:S01]  /*e2b0*/  @P1 STG.E desc[UR16][R28.64], R63 ;  /* 0x0000003f1c001986 */ /* 0x000fe2000c101910 */
[C---:B------:R-:W-:Y:S01]  /*e2c0*/  ISETP.LT.AND P1, PT, R200.reuse, R141, !P4 ;  /* 0x0000008dc800720c */ /* 0x040fe20006721270 */
[----:B------:R-:W-:Y:S01]  /*e2d0*/  IMAD R200, R200, UR6, RZ ;  /* 0x00000006c8c87c24 */ /* 0x000fe2000f8e02ff */
[----:B------:R-:W-:Y:S01]  /*e2e0*/  LEA.HI.X.SX32 R31, R202, R35, 0x2, P3 ;  /* 0x00000023ca1f7211 */ /* 0x000fe200018f16ff */
[----:B------:R3:W-:Y:S01]  /*e2f0*/  @P0 STG.E desc[UR16][R2.64], R56 ;  /* 0x0000003802000986 */ /* 0x0007e2000c101910 */
[C---:B------:R-:W-:Y:S01]  /*e300*/  ISETP.LT.AND P0, PT, R199.reuse, R141, !P4 ;  /* 0x0000008dc700720c */ /* 0x040fe20006701270 */
[----:B------:R-:W-:Y:S01]  /*e310*/  IMAD R199, R199, UR6, RZ ;  /* 0x00000006c7c77c24 */ /* 0x000fe2000f8e02ff */
[-C--:B----4-:R-:W-:Y:S01]  /*e320*/  LEA R24, P3, R201, R33.reuse, 0x2 ;  /* 0x00000021c9187211 */ /* 0x090fe200078610ff */
[----:B------:R-:W-:Y:S01]  /*e330*/  @P5 STG.E desc[UR16][R30.64], R57 ;  /* 0x000000391e005986 */ /* 0x000fe2000c101910 */
[----:B--2---:R-:W-:-:S02]  /*e340*/  LEA R26, P5, R200, R33, 0x2 ;  /* 0x00000021c81a7211 */ /* 0x004fc400078a10ff */
[----:B------:R-:W-:Y:S02]  /*e350*/  LEA.HI.X.SX32 R25, R201, R35, 0x2, P3 ;  /* 0x00000023c9197211 */ /* 0x000fe400018f16ff */
[C---:B------:R-:W-:Y:S01]  /*e360*/  ISETP.LT.AND P3, PT, R198.reuse, R141, !P4 ;  /* 0x0000008dc600720c */ /* 0x040fe20006761270 */
[----:B------:R-:W-:Y:S01]  /*e370*/  IMAD R198, R198, UR6, RZ ;  /* 0x00000006c6c67c24 */ /* 0x000fe2000f8e02ff */
[C---:B---3--:R-:W-:Y:S01]  /*e380*/  LEA R2, P6, R199.reuse, R33, 0x2 ;  /* 0x00000021c7027211 */ /* 0x048fe200078c10ff */
[----:B------:R2:W-:Y:S01]  /*e390*/  @P2 STG.E desc[UR16][R24.64], R58 ;  /* 0x0000003a18002986 */ /* 0x0005e2000c101910 */
[-C--:B------:R-:W-:Y:S02]  /*e3a0*/  LEA.HI.X.SX32 R27, R200, R35.reuse, 0x2, P5 ;  /* 0x00000023c81b7211 */ /* 0x080fe400028f16ff */
[----:B------:R-:W-:Y:S02]  /*e3b0*/  LEA.HI.X.SX32 R3, R199, R35, 0x2, P6 ;  /* 0x00000023c7037211 */ /* 0x000fe400030f16ff */
[C---:B------:R-:W-:Y:S01]  /*e3c0*/  ISETP.LT.AND P2, PT, R197.reuse, R141, !P4 ;  /* 0x0000008dc500720c */ /* 0x040fe20006741270 */
[----:B------:R-:W-:Y:S01]  /*e3d0*/  IMAD R197, R197, UR6, RZ ;  /* 0x00000006c5c57c24 */ /* 0x000fe2000f8e02ff */
[----:B------:R-:W-:Y:S01]  /*e3e0*/  LEA R28, P5, R198, R33, 0x2 ;  /* 0x00000021c61c7211 */ /* 0x000fe200078a10ff */
[----:B------:R3:W-:Y:S01]  /*e3f0*/  @P1 STG.E desc[UR16][R26.64], R59 ;  /* 0x0000003b1a001986 */ /* 0x0007e2000c101910 */
[C---:B------:R-:W-:Y:S01]  /*e400*/  ISETP.LT.AND P1, PT, R196.reuse, R141, !P4 ;  /* 0x0000008dc400720c */ /* 0x040fe20006721270 */
[----:B------:R-:W-:Y:S01]  /*e410*/  IMAD R196, R196, UR6, RZ ;  /* 0x00000006c4c47c24 */ /* 0x000fe2000f8e02ff */
[----:B------:R-:W-:Y:S01]  /*e420*/  LEA.HI.X.SX32 R29, R198, R35, 0x2, P5 ;  /* 0x00000023c61d7211 */ /* 0x000fe200028f16ff */
[----:B------:R4:W-:Y:S01]  /*e430*/  @P0 STG.E desc[UR16][R2.64], R20 ;  /* 0x0000001402000986 */ /* 0x0009e2000c101910 */
[C---:B------:R-:W-:Y:S01]  /*e440*/  ISETP.LT.AND P0, PT, R195.reuse, R141, !P4 ;  /* 0x0000008dc300720c */ /* 0x040fe20006701270 */
[----:B------:R-:W-:Y:S01]  /*e450*/  IMAD R195, R195, UR6, RZ ;  /* 0x00000006c3c37c24 */ /* 0x000fe2000f8e02ff */
[C---:B--2---:R-:W-:Y:S01]  /*e460*/  LEA R24, P6, R197.reuse, R33, 0x2 ;  /* 0x00000021c5187211 */ /* 0x044fe200078c10ff */
[----:B------:R-:W-:Y:S03]  /*e470*/  @P3 STG.E desc[UR16][R28.64], R21 ;  /* 0x000000151c003986 */ /* 0x000fe6000c101910 */
[----:B------:R-:W-:-:S02]  /*e480*/  LEA.HI.X.SX32 R25, R197, R35, 0x2, P6 ;  /* 0x00000023c5197211 */ /* 0x000fc400030f16ff */
[----:B---3--:R-:W-:Y:S02]  /*e490*/  LEA R26, P3, R196, R33, 0x2 ;  /* 0x00000021c41a7211 */ /* 0x008fe400078610ff */
[C---:B------:R-:W-:Y:S01]  /*e4a0*/  ISETP.LT.AND P6, PT, R194.reuse, R141, !P4 ;  /* 0x0000008dc200720c */ /* 0x040fe200067c1270 */
[----:B------:R-:W-:Y:S01]  /*e4b0*/  IMAD R194, R194, UR6, RZ ;  /* 0x00000006c2c27c24 */ /* 0x000fe2000f8e02ff */
[C---:B----4-:R-:W-:Y:S01]  /*e4c0*/  LEA R2, P5, R195.reuse, R33, 0x2 ;  /* 0x00000021c3027211 */ /* 0x050fe200078a10ff */
[----:B------:R2:W-:Y:S01]  /*e4d0*/  @P2 STG.E desc[UR16][R24.64], R22 ;  /* 0x0000001618002986 */ /* 0x0005e2000c101910 */
[-C--:B------:R-:W-:Y:S02]  /*e4e0*/  LEA.HI.X.SX32 R27, R196, R35.reuse, 0x2, P3 ;  /* 0x00000023c41b7211 */ /* 0x080fe400018f16ff */
[----:B------:R-:W-:Y:S02]  /*e4f0*/  LEA.HI.X.SX32 R3, R195, R35, 0x2, P5 ;  /* 0x00000023c3037211 */ /* 0x000fe400028f16ff */
[C---:B------:R-:W-:Y:S01]  /*e500*/  ISETP.LT.AND P2, PT, R193.reuse, R141, !P4 ;  /* 0x0000008dc100720c */ /* 0x040fe20006741270 */
[----:B------:R-:W-:Y:S01]  /*e510*/  IMAD R193, R193, UR6, RZ ;  /* 0x00000006c1c17c24 */ /* 0x000fe2000f8e02ff */
        /* <DEDUP_REMOVED lines=8> */
[-C--:B------:R-:W-:Y:S01]  /*e5a0*/  LEA R20, P3, R193, R33.reuse, 0x2 ;  /* 0x00000021c1147211 */ /* 0x080fe200078610ff */
        /* <DEDUP_REMOVED lines=20> */
[----:B------:R4:W-:Y:S01]  /*e6f0*/  @P3 STG.E desc[UR16][R24.64], R5 ;  /* 0x0000000518003986 */ /* 0x0009e2000c101910 */
[----:B--2---:R-:W-:-:S02]  /*e700*/  LEA R18, P6, R188, R33, 0x2 ;  /* 0x00000021bc127211 */ /* 0x004fc400078c10ff */
[----:B------:R-:W-:Y:S02]  /*e710*/  LEA.HI.X.SX32 R17, R189, R35, 0x2, P5 ;  /* 0x00000023bd117211 */ /* 0x000fe400028f16ff */
[C---:B------:R-:W-:Y:S01]  /*e720*/  ISETP.LT.AND P5, PT, R186.reuse, R141, !P4 ;  /* 0x0000008dba00720c */ /* 0x040fe200067a1270 */
[----:B------:R-:W-:Y:S01]  /*e730*/  IMAD R186, R186, UR6, RZ ;  /* 0x00000006baba7c24 */ /* 0x000fe2000f8e02ff */
[C---:B---3--:R-:W-:Y:S02]  /*e740*/  LEA R2, P3, R187.reuse, R33, 0x2 ;  /* 0x00000021bb027211 */ /* 0x048fe400078610ff */
[-C--:B------:R-:W-:Y:S02]  /*e750*/  LEA.HI.X.SX32 R19, R188, R35.reuse, 0x2, P6 ;  /* 0x00000023bc137211 */ /* 0x080fe400030f16ff */
[----:B------:R-:W-:Y:S02]  /*e760*/  LEA.HI.X.SX32 R3, R187, R35, 0x2, P3 ;  /* 0x00000023bb037211 */ /* 0x000fe400018f16ff */
[C---:B------:R-:W-:Y:S01]  /*e770*/  LEA R20, P3, R186.reuse, R33, 0x2 ;  /* 0x00000021ba147211 */ /* 0x040fe200078610ff */
[----:B------:R-:W-:Y:S01]  /*e780*/  @P2 STG.E desc[UR16][R16.64], R6 ;  /* 0x0000000610002986 */ /* 0x000fe2000c101910 */
[C---:B------:R-:W-:Y:S01]  /*e790*/  ISETP.LT.AND P2, PT, R185.reuse, R141, !P4 ;  /* 0x0000008db900720c */ /* 0x040fe20006741270 */
[----:B------:R-:W-:Y:S01]  /*e7a0*/  IMAD R185, R185, UR6, RZ ;  /* 0x00000006b9b97c24 */ /* 0x000fe2000f8e02ff */
[----:B------:R-:W-:Y:S01]  /*e7b0*/  LEA.HI.X.SX32 R21, R186, R35, 0x2, P3 ;  /* 0x00000023ba157211 */ /* 0x000fe200018f16ff */
[----:B------:R-:W-:Y:S01]  /*e7c0*/  @P1 STG.E desc[UR16][R18.64], R7 ;  /* 0x0000000712001986 */ /* 0x000fe2000c101910 */
[C---:B------:R-:W-:Y:S01]  /*e7d0*/  ISETP.LT.AND P1, PT, R184.reuse, R141, !P4 ;  /* 0x0000008db800720c */ /* 0x040fe20006721270 */
[----:B------:R-:W-:-:S02]  /*e7e0*/  IMAD R184, R184, UR6, RZ ;  /* 0x00000006b8b87c24 */ /* 0x000fc4000f8e02ff */
[----:B------:R2:W-:Y:S01]  /*e7f0*/  @P0 STG.E desc[UR16][R2.64], R8 ;  /* 0x0000000802000986 */ /* 0x0005e2000c101910 */
[----:B------:R-:W-:Y:S01]  /*e800*/  ISETP.LT.AND P0, PT, R183, R141, !P4 ;  /* 0x0000008db700720c */ /* 0x000fe20006701270 */
[----:B------:R-:W-:Y:S01]  /*e810*/  IMAD R0, R182, UR6, RZ ;  /* 0x00000006b6007c24 */ /* 0x000fe2000f8e02ff */
[----:B------:R-:W-:Y:S01]  /*e820*/  LEA R4, P3, R185, R33, 0x2 ;  /* 0x00000021b9047211 */ /* 0x000fe200078610ff */
[----:B------:R-:W-:Y:S01]  /*e830*/  @P5 STG.E desc[UR16][R20.64], R9 ;  /* 0x0000000914005986 */ /* 0x000fe2000c101910 */
[----:B------:R-:W-:Y:S02]  /*e840*/  IMAD R183, R183, UR6, RZ ;  /* 0x00000006b7b77c24 */ /* 0x000fe4000f8e02ff */
[----:B----4-:R-:W-:Y:S02]  /*e850*/  LEA.HI.X.SX32 R5, R185, R35, 0x2, P3 ;  /* 0x00000023b9057211 */ /* 0x010fe400018f16ff */
[----:B--2---:R-:W-:Y:S02]  /*e860*/  LEA R2, P5, R184, R33, 0x2 ;  /* 0x00000021b8027211 */ /* 0x004fe400078a10ff */
[----:B------:R-:W-:-:S02]  /*e870*/  ISETP.LT.AND P3, PT, R182, R141, !P4 ;  /* 0x0000008db600720c */ /* 0x000fc40006761270 */
[----:B------:R-:W-:Y:S02]  /*e880*/  LEA.HI.X.SX32 R3, R184, R35, 0x2, P5 ;  /* 0x00000023b8037211 */ /* 0x000fe400028f16ff */
[CC--:B------:R-:W-:Y:S02]  /*e890*/  LEA R16, P5, R0.reuse, R33.reuse, 0x2 ;  /* 0x0000002100107211 */ /* 0x0c0fe400078a10ff */
[C---:B------:R-:W-:Y:S02]  /*e8a0*/  LEA R6, P6, R183.reuse, R33, 0x2 ;  /* 0x00000021b7067211 */ /* 0x040fe400078c10ff */
[-C--:B------:R-:W-:Y:S02]  /*e8b0*/  LEA.HI.X.SX32 R17, R0, R35.reuse, 0x2, P5 ;  /* 0x0000002300117211 */ /* 0x080fe400028f16ff */
[----:B------:R-:W-:Y:S02]  /*e8c0*/  LEA.HI.X.SX32 R7, R183, R35, 0x2, P6 ;  /* 0x00000023b7077211 */ /* 0x000fe400030f16ff */
[CC--:B------:R-:W-:Y:S01]  /*e8d0*/  ISETP.LT.AND P5, PT, R181.reuse, R141.reuse, !P4 ;  /* 0x0000008db500720c */ /* 0x0c0fe200067a1270 */
[----:B------:R-:W-:Y:S01]  /*e8e0*/  IMAD R181, R181, UR6, RZ ;  /* 0x00000006b5b57c24 */ /* 0x000fe2000f8e02ff */
[----:B------:R-:W-:Y:S01]  /*e8f0*/  @P2 STG.E desc[UR16][R4.64], R10 ;  /* 0x0000000a04002986 */ /* 0x000fe2000c101910 */
[C---:B------:R-:W-:Y:S01]  /*e900*/  ISETP.LT.AND P2, PT, R179.reuse, R141, !P4 ;  /* 0x0000008db300720c */ /* 0x040fe20006741270 */
[----:B------:R-:W-:-:S02]  /*e910*/  IMAD R179, R179, UR6, RZ ;  /* 0x00000006b3b37c24 */ /* 0x000fc4000f8e02ff */
[----:B------:R2:W-:Y:S01]  /*e920*/  @P1 STG.E desc[UR16][R2.64], R11 ;  /* 0x0000000b02001986 */ /* 0x0005e2000c101910 */
[----:B------:R-:W-:-:S03]  /*e930*/  IMAD R0, R178, UR6, RZ ;  /* 0x00000006b2007c24 */ /* 0x000fc6000f8e02ff */
[----:B------:R3:W-:Y:S04]  /*e940*/  @P0 STG.E desc[UR16][R6.64], R12 ;  /* 0x0000000c06000986 */ /* 0x0007e8000c101910 */
[----:B------:R4:W-:Y:S01]  /*e950*/  @P3 STG.E desc[UR16][R16.64], R13 ;  /* 0x0000000d10003986 */ /* 0x0009e2000c101910 */
[C---:B------:R-:W-:Y:S02]  /*e960*/  ISETP.LT.AND P3, PT, R180.reuse, R141, !P4 ;  /* 0x0000008db400720c */ /* 0x040fe40006761270 */
[-C--:B--2---:R-:W-:Y:S01]  /*e970*/  LEA R2, P0, R181, R33.reuse, 0x2 ;  /* 0x00000021b5027211 */ /* 0x084fe200078010ff */
[----:B------:R-:W-:Y:S01]  /*e980*/  IMAD R180, R180, UR6, RZ ;  /* 0x00000006b4b47c24 */ /* 0x000fe2000f8e02ff */
[----:B---3--:R-:W-:Y:S02]  /*e990*/  LEA R6, P1, R179, R33, 0x2 ;  /* 0x00000021b3067211 */ /* 0x008fe400078210ff */
[----:B------:R-:W-:-:S02]  /*e9a0*/  LEA.HI.X.SX32 R3, R181, R35, 0x2, P0 ;  /* 0x00000023b5037211 */ /* 0x000fc400000f16ff */
[----:B------:R-:W-:Y:S01]  /*e9b0*/  LEA R8, P0, R0, R33, 0x2 ;  /* 0x0000002100087211 */ /* 0x000fe200078010ff */
[----:B------:R-:W-:Y:S01]  /*e9c0*/  IMAD R18, R177, UR6, RZ ;  /* 0x00000006b1127c24 */ /* 0x000fe2000f8e02ff */
[----:B------:R-:W-:Y:S02]  /*e9d0*/  LEA.HI.X.SX32 R7, R179, R35, 0x2, P1 ;  /* 0x00000023b3077211 */ /* 0x000fe400008f16ff */
[----:B------:R-:W-:Y:S02]  /*e9e0*/  LEA R4, P6, R180, R33, 0x2 ;  /* 0x00000021b4047211 */ /* 0x000fe400078c10ff */
[----:B------:R-:W-:Y:S02]  /*e9f0*/  ISETP.LT.AND P1, PT, R178, R141, !P4 ;  /* 0x0000008db200720c */ /* 0x000fe40006721270 */
[----:B------:R-:W-:Y:S02]  /*ea00*/  LEA.HI.X.SX32 R9, R0, R35, 0x2, P0 ;  /* 0x0000002300097211 */ /* 0x000fe400000f16ff */
[----:B------:R-:W-:-:S02]  /*ea10*/  ISETP.LT.AND P0, PT, R177, R141, !P4 ;  /* 0x0000008db100720c */ /* 0x000fc40006701270 */
[----:B------:R-:W-:Y:S02]  /*ea20*/  ISETP.LT.AND P4, PT, R176, R141, !P4 ;  /* 0x0000008db000720c */ /* 0x000fe40006781270 */
[----:B------:R-:W-:Y:S02]  /*ea30*/  LEA.HI.X.SX32 R5, R180, R35, 0x2, P6 ;  /* 0x00000023b4057211 */ /* 0x000fe400030f16ff */
[----:B------:R-:W-:Y:S01]  /*ea40*/  LEA R10, P6, R18, R33, 0x2 ;  /* 0x00000021120a7211 */ /* 0x000fe200078c10ff */
[----:B------:R-:W-:Y:S01]  /*ea50*/  IMAD R19, R176, UR6, RZ ;  /* 0x00000006b0137c24 */ /* 0x000fe2000f8e02ff */
[----:B------:R2:W-:Y:S02]  /*ea60*/  @P5 STG.E desc[UR16][R2.64], R14 ;  /* 0x0000000e02005986 */ /* 0x0005e4000c101910 */
[----:B------:R-:W-:Y:S02]  /*ea70*/  LEA.HI.X.SX32 R11, R18, R35, 0x2, P6 ;  /* 0x00000023120b7211 */ /* 0x000fe400030f16ff */
[----:B------:R2:W-:Y:S01]  /*ea80*/  @P3 STG.E desc[UR16][R4.64], R15 ;  /* 0x0000000f04003986 */ /* 0x0005e2000c101910 */
[----:B------:R-:W-:-:S03]  /*ea90*/  LEA R12, P6, R19, R33, 0x2 ;  /* 0x00000021130c7211 */ /* 0x000fc600078c10ff */
[----:B-1----:R2:W-:Y:S04]  /*eaa0*/  @P2 STG.E desc[UR16][R6.64], R204 ;  /* 0x000000cc06002986 */ /* 0x0025e8000c101910 */
[----:B------:R2:W-:Y:S01]  /*eab0*/  @P1 STG.E desc[UR16][R8.64], R205 ;  /* 0x000000cd08001986 */ /* 0x0005e2000c101910 */
[----:B----4-:R-:W-:-:S03]  /*eac0*/  LEA.HI.X.SX32 R13, R19, R35, 0x2, P6 ;  /* 0x00000023130d7211 */ /* 0x010fc600030f16ff */
[----:B------:R2:W-:Y:S01]  /*ead0*/  @P0 STG.E desc[UR16][R10.64], R206 ;  /* 0x000000ce0a000986 */ /* 0x0005e2000c101910 */
[----:B------:R-:W-:Y:S05]  /*eae0*/  @!P4 EXIT ;  /* 0x000000000000c94d */ /* 0x000fea0003800000 */
[----:B------:R-:W-:Y:S01]  /*eaf0*/  STG.E desc[UR16][R12.64], R207 ;  /* 0x000000cf0c007986 */ /* 0x000fe2000c101910 */
[----:B------:R-:W-:Y:S05]  /*eb00*/  EXIT ;  /* 0x000000000000794d */ /* 0x000fea0003800000 */
.L_x_2:
[----:B------:R-:W-:-:S00]  /*eb10*/  BRA `(.L_x_2) ;  /* 0xfffffffc00fc7947 */ /* 0x000fc0000383ffff */
[----:B------:R-:W-:-:S00]  /*eb20*/  NOP ;  /* 0x0000000000007918 */ /* 0x000fc00000000000 */
        /* <DEDUP_REMOVED lines=13> */
.L_x_3:


//--------------------- .nv.shared.matmul_kernel  --------------------------
	.section	.nv.shared.matmul_kernel,"aw",@nobits
	.sectionflags	@""
	.align	16
	.zero		1024


//--------------------- .nv.shared.reserved.0     --------------------------
	.section	.nv.shared.reserved.0,"aw",@nobits
	.weak		__nv_reservedSMEM_offset_0_alias
	.size		__nv_reservedSMEM_offset_0_alias, 0, 0
	.other		__nv_reservedSMEM_offset_0_alias,@"STO_CUDA_RESERVED_SHARED STV_DEFAULT"
__nv_reservedSMEM_offset_0_alias:
	.zero		0


//--------------------- .nv.constant0.matmul_kernel --------------------------
	.section	.nv.constant0.matmul_kernel,"a",@progbits
	.sectionflags	@""
	.align	4
.nv.constant0.matmul_kernel:
	.zero		608


//--------------------- SYMBOLS --------------------------

	.type		.nv.reservedSmem.offset0,@object
	.size		.nv.reservedSmem.offset0,0x4
